//
// Generated by NVIDIA NVVM Compiler
//
// Compiler Build ID: CL-36424714
// Cuda compilation tools, release 13.0, V13.0.88
// Based on NVVM 20.0.0
//

.version 9.0
.target sm_100
.address_size 64

	// .globl	_Z10rayTracingPd6VectorS0_ddiiii
.extern .func  (.param .b32 func_retval0) vprintf
(
	.param .b64 vprintf_param_0,
	.param .b64 vprintf_param_1
)
;
.func  (.param .align 16 .b8 func_retval0[16]) __internal_trig_reduction_slowpathd
(
	.param .b64 __internal_trig_reduction_slowpathd_param_0
)
;
.global .align 4 .b8 precalc_xorwow_matrix[102400];
.global .align 4 .b8 precalc_xorwow_offset_matrix[102400];
.global .align 4 .b8 mrg32k3aM1[2304];
.global .align 4 .b8 mrg32k3aM2[2304];
.global .align 4 .b8 mrg32k3aM1SubSeq[2016];
.global .align 4 .b8 mrg32k3aM2SubSeq[2016];
.global .align 4 .b8 mrg32k3aM1Seq[2304];
.global .align 4 .b8 mrg32k3aM2Seq[2304];
.const .align 8 .b8 __cr_lgamma_table[72];
.global .align 1 .b8 $str[5] = {37, 108, 100, 10};
.global .align 8 .b8 __cudart_i2opi_d[144] = {8, 93, 141, 31, 177, 95, 251, 107, 234, 146, 82, 138, 247, 57, 7, 61, 123, 241, 229, 235, 199, 186, 39, 117, 45, 234, 95, 158, 102, 63, 70, 79, 183, 9, 203, 39, 207, 126, 54, 109, 31, 109, 10, 90, 139, 17, 47, 239, 15, 152, 5, 222, 255, 151, 248, 31, 59, 40, 249, 189, 139, 95, 132, 156, 244, 57, 83, 131, 57, 214, 145, 57, 65, 126, 95, 180, 38, 112, 156, 233, 132, 68, 187, 46, 245, 53, 130, 232, 62, 167, 41, 177, 28, 235, 29, 254, 28, 146, 209, 9, 234, 46, 73, 6, 224, 210, 77, 66, 58, 110, 36, 183, 97, 197, 187, 222, 171, 99, 81, 254, 65, 144, 67, 60, 153, 149, 98, 219, 192, 221, 52, 245, 209, 87, 39, 252, 41, 21, 68, 78, 110, 131, 249, 162};
.global .align 16 .b8 __cudart_sin_cos_coeffs[128] = {70, 210, 176, 44, 241, 229, 90, 190, 146, 227, 172, 105, 227, 29, 199, 62, 161, 98, 219, 25, 160, 1, 42, 191, 24, 8, 17, 17, 17, 17, 129, 63, 84, 85, 85, 85, 85, 85, 197, 191, 0, 0, 0, 0, 0, 0, 0, 0, 0, 0, 0, 0, 0, 0, 0, 0, 100, 129, 253, 32, 131, 255, 168, 189, 40, 133, 239, 193, 167, 238, 33, 62, 217, 230, 6, 142, 79, 126, 146, 190, 233, 188, 221, 25, 160, 1, 250, 62, 71, 93, 193, 22, 108, 193, 86, 191, 81, 85, 85, 85, 85, 85, 165, 63, 0, 0, 0, 0, 0, 0, 224, 191, 0, 0, 0, 0, 0, 0, 240, 63};

.visible .entry _Z10rayTracingPd6VectorS0_ddiiii(
	.param .u64 .ptr .align 1 _Z10rayTracingPd6VectorS0_ddiiii_param_0,
	.param .align 8 .b8 _Z10rayTracingPd6VectorS0_ddiiii_param_1[24],
	.param .align 8 .b8 _Z10rayTracingPd6VectorS0_ddiiii_param_2[24],
	.param .f64 _Z10rayTracingPd6VectorS0_ddiiii_param_3,
	.param .f64 _Z10rayTracingPd6VectorS0_ddiiii_param_4,
	.param .u32 _Z10rayTracingPd6VectorS0_ddiiii_param_5,
	.param .u32 _Z10rayTracingPd6VectorS0_ddiiii_param_6,
	.param .u32 _Z10rayTracingPd6VectorS0_ddiiii_param_7,
	.param .u32 _Z10rayTracingPd6VectorS0_ddiiii_param_8
)
{
	.local .align 8 .b8 	__local_depot0[56];
	.reg .b64 	%SP;
	.reg .b64 	%SPL;
	.reg .pred 	%p<74>;
	.reg .b32 	%r<1221>;
	.reg .b32 	%f<6>;
	.reg .b64 	%rd<50>;
	.reg .b64 	%fd<113>;

	mov.u64 	%SPL, __local_depot0;
	cvta.local.u64 	%SP, %SPL;
	ld.param.f64 	%fd25, [_Z10rayTracingPd6VectorS0_ddiiii_param_2+16];
	ld.param.f64 	%fd24, [_Z10rayTracingPd6VectorS0_ddiiii_param_2+8];
	ld.param.f64 	%fd23, [_Z10rayTracingPd6VectorS0_ddiiii_param_2];
	ld.param.f64 	%fd22, [_Z10rayTracingPd6VectorS0_ddiiii_param_1+16];
	ld.param.f64 	%fd21, [_Z10rayTracingPd6VectorS0_ddiiii_param_1+8];
	ld.param.f64 	%fd20, [_Z10rayTracingPd6VectorS0_ddiiii_param_1];
	ld.param.u64 	%rd18, [_Z10rayTracingPd6VectorS0_ddiiii_param_0];
	ld.param.f64 	%fd26, [_Z10rayTracingPd6VectorS0_ddiiii_param_3];
	ld.param.u32 	%r539, [_Z10rayTracingPd6VectorS0_ddiiii_param_5];
	ld.param.u32 	%r540, [_Z10rayTracingPd6VectorS0_ddiiii_param_6];
	ld.param.u32 	%r541, [_Z10rayTracingPd6VectorS0_ddiiii_param_7];
	ld.param.u32 	%r542, [_Z10rayTracingPd6VectorS0_ddiiii_param_8];
	add.u64 	%rd1, %SPL, 0;
	mov.u32 	%r543, %ctaid.x;
	mov.u32 	%r544, %ntid.x;
	mov.u32 	%r545, %tid.x;
	mad.lo.s32 	%r1, %r543, %r544, %r545;
	mov.b32 	%r546, 1593684748;
	mov.b32 	%r547, 832094735;
	st.local.v2.u32 	[%rd1], {%r547, %r546};
	mov.b32 	%r548, -123459836;
	mov.b32 	%r549, 1111207954;
	st.local.v2.u32 	[%rd1+8], {%r549, %r548};
	mov.b32 	%r550, 1476011280;
	mov.b32 	%r551, -589760388;
	st.local.v2.u32 	[%rd1+16], {%r551, %r550};
	setp.eq.s32 	%p1, %r1, 0;
	@%p1 bra 	$L__BB0_115;
	cvt.s64.s32 	%rd44, %r1;
	mov.b32 	%r942, 0;
$L__BB0_2:
	mov.u64 	%rd3, %rd44;
	and.b64  	%rd4, %rd3, 3;
	setp.eq.s64 	%p2, %rd4, 0;
	@%p2 bra 	$L__BB0_114;
	mul.wide.u32 	%rd20, %r942, 3200;
	mov.u64 	%rd21, precalc_xorwow_matrix;
	add.s64 	%rd5, %rd21, %rd20;
	mov.b32 	%r955, 0;
	mov.u32 	%r956, %r955;
	mov.u32 	%r957, %r955;
	mov.u32 	%r958, %r955;
	mov.u32 	%r959, %r955;
	mov.u32 	%r948, %r955;
$L__BB0_4:
	mul.wide.u32 	%rd22, %r948, 4;
	add.s64 	%rd23, %rd1, %rd22;
	ld.local.u32 	%r9, [%rd23+4];
	shl.b32 	%r10, %r948, 5;
	mov.b32 	%r954, 0;
$L__BB0_5:
	.pragma "nounroll";
	shr.u32 	%r555, %r9, %r954;
	and.b32  	%r556, %r555, 1;
	setp.eq.b32 	%p3, %r556, 1;
	not.pred 	%p4, %p3;
	add.s32 	%r557, %r10, %r954;
	mul.lo.s32 	%r558, %r557, 5;
	mul.wide.u32 	%rd24, %r558, 4;
	add.s64 	%rd6, %rd5, %rd24;
	@%p4 bra 	$L__BB0_7;
	ld.global.u32 	%r559, [%rd6];
	xor.b32  	%r959, %r959, %r559;
	ld.global.u32 	%r560, [%rd6+4];
	xor.b32  	%r958, %r958, %r560;
	ld.global.u32 	%r561, [%rd6+8];
	xor.b32  	%r957, %r957, %r561;
	ld.global.u32 	%r562, [%rd6+12];
	xor.b32  	%r956, %r956, %r562;
	ld.global.u32 	%r563, [%rd6+16];
	xor.b32  	%r955, %r955, %r563;
$L__BB0_7:
	and.b32  	%r565, %r555, 2;
	setp.eq.s32 	%p5, %r565, 0;
	@%p5 bra 	$L__BB0_9;
	ld.global.u32 	%r566, [%rd6+20];
	xor.b32  	%r959, %r959, %r566;
	ld.global.u32 	%r567, [%rd6+24];
	xor.b32  	%r958, %r958, %r567;
	ld.global.u32 	%r568, [%rd6+28];
	xor.b32  	%r957, %r957, %r568;
	ld.global.u32 	%r569, [%rd6+32];
	xor.b32  	%r956, %r956, %r569;
	ld.global.u32 	%r570, [%rd6+36];
	xor.b32  	%r955, %r955, %r570;
$L__BB0_9:
	and.b32  	%r572, %r555, 4;
	setp.eq.s32 	%p6, %r572, 0;
	@%p6 bra 	$L__BB0_11;
	ld.global.u32 	%r573, [%rd6+40];
	xor.b32  	%r959, %r959, %r573;
	ld.global.u32 	%r574, [%rd6+44];
	xor.b32  	%r958, %r958, %r574;
	ld.global.u32 	%r575, [%rd6+48];
	xor.b32  	%r957, %r957, %r575;
	ld.global.u32 	%r576, [%rd6+52];
	xor.b32  	%r956, %r956, %r576;
	ld.global.u32 	%r577, [%rd6+56];
	xor.b32  	%r955, %r955, %r577;
$L__BB0_11:
	and.b32  	%r579, %r555, 8;
	setp.eq.s32 	%p7, %r579, 0;
	@%p7 bra 	$L__BB0_13;
	ld.global.u32 	%r580, [%rd6+60];
	xor.b32  	%r959, %r959, %r580;
	ld.global.u32 	%r581, [%rd6+64];
	xor.b32  	%r958, %r958, %r581;
	ld.global.u32 	%r582, [%rd6+68];
	xor.b32  	%r957, %r957, %r582;
	ld.global.u32 	%r583, [%rd6+72];
	xor.b32  	%r956, %r956, %r583;
	ld.global.u32 	%r584, [%rd6+76];
	xor.b32  	%r955, %r955, %r584;
$L__BB0_13:
	and.b32  	%r586, %r555, 16;
	setp.eq.s32 	%p8, %r586, 0;
	@%p8 bra 	$L__BB0_15;
	ld.global.u32 	%r587, [%rd6+80];
	xor.b32  	%r959, %r959, %r587;
	ld.global.u32 	%r588, [%rd6+84];
	xor.b32  	%r958, %r958, %r588;
	ld.global.u32 	%r589, [%rd6+88];
	xor.b32  	%r957, %r957, %r589;
	ld.global.u32 	%r590, [%rd6+92];
	xor.b32  	%r956, %r956, %r590;
	ld.global.u32 	%r591, [%rd6+96];
	xor.b32  	%r955, %r955, %r591;
$L__BB0_15:
	and.b32  	%r593, %r555, 32;
	setp.eq.s32 	%p9, %r593, 0;
	@%p9 bra 	$L__BB0_17;
	ld.global.u32 	%r594, [%rd6+100];
	xor.b32  	%r959, %r959, %r594;
	ld.global.u32 	%r595, [%rd6+104];
	xor.b32  	%r958, %r958, %r595;
	ld.global.u32 	%r596, [%rd6+108];
	xor.b32  	%r957, %r957, %r596;
	ld.global.u32 	%r597, [%rd6+112];
	xor.b32  	%r956, %r956, %r597;
	ld.global.u32 	%r598, [%rd6+116];
	xor.b32  	%r955, %r955, %r598;
$L__BB0_17:
	and.b32  	%r600, %r555, 64;
	setp.eq.s32 	%p10, %r600, 0;
	@%p10 bra 	$L__BB0_19;
	ld.global.u32 	%r601, [%rd6+120];
	xor.b32  	%r959, %r959, %r601;
	ld.global.u32 	%r602, [%rd6+124];
	xor.b32  	%r958, %r958, %r602;
	ld.global.u32 	%r603, [%rd6+128];
	xor.b32  	%r957, %r957, %r603;
	ld.global.u32 	%r604, [%rd6+132];
	xor.b32  	%r956, %r956, %r604;
	ld.global.u32 	%r605, [%rd6+136];
	xor.b32  	%r955, %r955, %r605;
$L__BB0_19:
	and.b32  	%r607, %r555, 128;
	setp.eq.s32 	%p11, %r607, 0;
	@%p11 bra 	$L__BB0_21;
	ld.global.u32 	%r608, [%rd6+140];
	xor.b32  	%r959, %r959, %r608;
	ld.global.u32 	%r609, [%rd6+144];
	xor.b32  	%r958, %r958, %r609;
	ld.global.u32 	%r610, [%rd6+148];
	xor.b32  	%r957, %r957, %r610;
	ld.global.u32 	%r611, [%rd6+152];
	xor.b32  	%r956, %r956, %r611;
	ld.global.u32 	%r612, [%rd6+156];
	xor.b32  	%r955, %r955, %r612;
$L__BB0_21:
	and.b32  	%r614, %r555, 256;
	setp.eq.s32 	%p12, %r614, 0;
	@%p12 bra 	$L__BB0_23;
	ld.global.u32 	%r615, [%rd6+160];
	xor.b32  	%r959, %r959, %r615;
	ld.global.u32 	%r616, [%rd6+164];
	xor.b32  	%r958, %r958, %r616;
	ld.global.u32 	%r617, [%rd6+168];
	xor.b32  	%r957, %r957, %r617;
	ld.global.u32 	%r618, [%rd6+172];
	xor.b32  	%r956, %r956, %r618;
	ld.global.u32 	%r619, [%rd6+176];
	xor.b32  	%r955, %r955, %r619;
$L__BB0_23:
	and.b32  	%r621, %r555, 512;
	setp.eq.s32 	%p13, %r621, 0;
	@%p13 bra 	$L__BB0_25;
	ld.global.u32 	%r622, [%rd6+180];
	xor.b32  	%r959, %r959, %r622;
	ld.global.u32 	%r623, [%rd6+184];
	xor.b32  	%r958, %r958, %r623;
	ld.global.u32 	%r624, [%rd6+188];
	xor.b32  	%r957, %r957, %r624;
	ld.global.u32 	%r625, [%rd6+192];
	xor.b32  	%r956, %r956, %r625;
	ld.global.u32 	%r626, [%rd6+196];
	xor.b32  	%r955, %r955, %r626;
$L__BB0_25:
	and.b32  	%r628, %r555, 1024;
	setp.eq.s32 	%p14, %r628, 0;
	@%p14 bra 	$L__BB0_27;
	ld.global.u32 	%r629, [%rd6+200];
	xor.b32  	%r959, %r959, %r629;
	ld.global.u32 	%r630, [%rd6+204];
	xor.b32  	%r958, %r958, %r630;
	ld.global.u32 	%r631, [%rd6+208];
	xor.b32  	%r957, %r957, %r631;
	ld.global.u32 	%r632, [%rd6+212];
	xor.b32  	%r956, %r956, %r632;
	ld.global.u32 	%r633, [%rd6+216];
	xor.b32  	%r955, %r955, %r633;
$L__BB0_27:
	and.b32  	%r635, %r555, 2048;
	setp.eq.s32 	%p15, %r635, 0;
	@%p15 bra 	$L__BB0_29;
	ld.global.u32 	%r636, [%rd6+220];
	xor.b32  	%r959, %r959, %r636;
	ld.global.u32 	%r637, [%rd6+224];
	xor.b32  	%r958, %r958, %r637;
	ld.global.u32 	%r638, [%rd6+228];
	xor.b32  	%r957, %r957, %r638;
	ld.global.u32 	%r639, [%rd6+232];
	xor.b32  	%r956, %r956, %r639;
	ld.global.u32 	%r640, [%rd6+236];
	xor.b32  	%r955, %r955, %r640;
$L__BB0_29:
	and.b32  	%r642, %r555, 4096;
	setp.eq.s32 	%p16, %r642, 0;
	@%p16 bra 	$L__BB0_31;
	ld.global.u32 	%r643, [%rd6+240];
	xor.b32  	%r959, %r959, %r643;
	ld.global.u32 	%r644, [%rd6+244];
	xor.b32  	%r958, %r958, %r644;
	ld.global.u32 	%r645, [%rd6+248];
	xor.b32  	%r957, %r957, %r645;
	ld.global.u32 	%r646, [%rd6+252];
	xor.b32  	%r956, %r956, %r646;
	ld.global.u32 	%r647, [%rd6+256];
	xor.b32  	%r955, %r955, %r647;
$L__BB0_31:
	and.b32  	%r649, %r555, 8192;
	setp.eq.s32 	%p17, %r649, 0;
	@%p17 bra 	$L__BB0_33;
	ld.global.u32 	%r650, [%rd6+260];
	xor.b32  	%r959, %r959, %r650;
	ld.global.u32 	%r651, [%rd6+264];
	xor.b32  	%r958, %r958, %r651;
	ld.global.u32 	%r652, [%rd6+268];
	xor.b32  	%r957, %r957, %r652;
	ld.global.u32 	%r653, [%rd6+272];
	xor.b32  	%r956, %r956, %r653;
	ld.global.u32 	%r654, [%rd6+276];
	xor.b32  	%r955, %r955, %r654;
$L__BB0_33:
	and.b32  	%r656, %r555, 16384;
	setp.eq.s32 	%p18, %r656, 0;
	@%p18 bra 	$L__BB0_35;
	ld.global.u32 	%r657, [%rd6+280];
	xor.b32  	%r959, %r959, %r657;
	ld.global.u32 	%r658, [%rd6+284];
	xor.b32  	%r958, %r958, %r658;
	ld.global.u32 	%r659, [%rd6+288];
	xor.b32  	%r957, %r957, %r659;
	ld.global.u32 	%r660, [%rd6+292];
	xor.b32  	%r956, %r956, %r660;
	ld.global.u32 	%r661, [%rd6+296];
	xor.b32  	%r955, %r955, %r661;
$L__BB0_35:
	and.b32  	%r663, %r555, 32768;
	setp.eq.s32 	%p19, %r663, 0;
	@%p19 bra 	$L__BB0_37;
	ld.global.u32 	%r664, [%rd6+300];
	xor.b32  	%r959, %r959, %r664;
	ld.global.u32 	%r665, [%rd6+304];
	xor.b32  	%r958, %r958, %r665;
	ld.global.u32 	%r666, [%rd6+308];
	xor.b32  	%r957, %r957, %r666;
	ld.global.u32 	%r667, [%rd6+312];
	xor.b32  	%r956, %r956, %r667;
	ld.global.u32 	%r668, [%rd6+316];
	xor.b32  	%r955, %r955, %r668;
$L__BB0_37:
	add.s32 	%r954, %r954, 16;
	setp.ne.s32 	%p20, %r954, 32;
	@%p20 bra 	$L__BB0_5;
	mad.lo.s32 	%r669, %r948, -31, %r10;
	add.s32 	%r948, %r669, 1;
	setp.ne.s32 	%p21, %r948, 5;
	@%p21 bra 	$L__BB0_4;
	st.local.u32 	[%rd1+4], %r959;
	st.local.v2.u32 	[%rd1+8], {%r958, %r957};
	st.local.v2.u32 	[%rd1+16], {%r956, %r955};
	setp.eq.s64 	%p22, %rd4, 1;
	@%p22 bra 	$L__BB0_114;
	mov.b32 	%r1047, 0;
	mov.u32 	%r1048, %r1047;
	mov.u32 	%r1049, %r1047;
	mov.u32 	%r1050, %r1047;
	mov.u32 	%r1051, %r1047;
	mov.u32 	%r1040, %r1047;
$L__BB0_41:
	mul.wide.u32 	%rd25, %r1040, 4;
	add.s64 	%rd26, %rd1, %rd25;
	ld.local.u32 	%r185, [%rd26+4];
	shl.b32 	%r186, %r1040, 5;
	mov.b32 	%r1046, 0;
$L__BB0_42:
	.pragma "nounroll";
	shr.u32 	%r672, %r185, %r1046;
	and.b32  	%r673, %r672, 1;
	setp.eq.b32 	%p23, %r673, 1;
	not.pred 	%p24, %p23;
	add.s32 	%r674, %r186, %r1046;
	mul.lo.s32 	%r675, %r674, 5;
	mul.wide.u32 	%rd27, %r675, 4;
	add.s64 	%rd7, %rd5, %rd27;
	@%p24 bra 	$L__BB0_44;
	ld.global.u32 	%r676, [%rd7];
	xor.b32  	%r1051, %r1051, %r676;
	ld.global.u32 	%r677, [%rd7+4];
	xor.b32  	%r1050, %r1050, %r677;
	ld.global.u32 	%r678, [%rd7+8];
	xor.b32  	%r1049, %r1049, %r678;
	ld.global.u32 	%r679, [%rd7+12];
	xor.b32  	%r1048, %r1048, %r679;
	ld.global.u32 	%r680, [%rd7+16];
	xor.b32  	%r1047, %r1047, %r680;
$L__BB0_44:
	and.b32  	%r682, %r672, 2;
	setp.eq.s32 	%p25, %r682, 0;
	@%p25 bra 	$L__BB0_46;
	ld.global.u32 	%r683, [%rd7+20];
	xor.b32  	%r1051, %r1051, %r683;
	ld.global.u32 	%r684, [%rd7+24];
	xor.b32  	%r1050, %r1050, %r684;
	ld.global.u32 	%r685, [%rd7+28];
	xor.b32  	%r1049, %r1049, %r685;
	ld.global.u32 	%r686, [%rd7+32];
	xor.b32  	%r1048, %r1048, %r686;
	ld.global.u32 	%r687, [%rd7+36];
	xor.b32  	%r1047, %r1047, %r687;
$L__BB0_46:
	and.b32  	%r689, %r672, 4;
	setp.eq.s32 	%p26, %r689, 0;
	@%p26 bra 	$L__BB0_48;
	ld.global.u32 	%r690, [%rd7+40];
	xor.b32  	%r1051, %r1051, %r690;
	ld.global.u32 	%r691, [%rd7+44];
	xor.b32  	%r1050, %r1050, %r691;
	ld.global.u32 	%r692, [%rd7+48];
	xor.b32  	%r1049, %r1049, %r692;
	ld.global.u32 	%r693, [%rd7+52];
	xor.b32  	%r1048, %r1048, %r693;
	ld.global.u32 	%r694, [%rd7+56];
	xor.b32  	%r1047, %r1047, %r694;
$L__BB0_48:
	and.b32  	%r696, %r672, 8;
	setp.eq.s32 	%p27, %r696, 0;
	@%p27 bra 	$L__BB0_50;
	ld.global.u32 	%r697, [%rd7+60];
	xor.b32  	%r1051, %r1051, %r697;
	ld.global.u32 	%r698, [%rd7+64];
	xor.b32  	%r1050, %r1050, %r698;
	ld.global.u32 	%r699, [%rd7+68];
	xor.b32  	%r1049, %r1049, %r699;
	ld.global.u32 	%r700, [%rd7+72];
	xor.b32  	%r1048, %r1048, %r700;
	ld.global.u32 	%r701, [%rd7+76];
	xor.b32  	%r1047, %r1047, %r701;
$L__BB0_50:
	and.b32  	%r703, %r672, 16;
	setp.eq.s32 	%p28, %r703, 0;
	@%p28 bra 	$L__BB0_52;
	ld.global.u32 	%r704, [%rd7+80];
	xor.b32  	%r1051, %r1051, %r704;
	ld.global.u32 	%r705, [%rd7+84];
	xor.b32  	%r1050, %r1050, %r705;
	ld.global.u32 	%r706, [%rd7+88];
	xor.b32  	%r1049, %r1049, %r706;
	ld.global.u32 	%r707, [%rd7+92];
	xor.b32  	%r1048, %r1048, %r707;
	ld.global.u32 	%r708, [%rd7+96];
	xor.b32  	%r1047, %r1047, %r708;
$L__BB0_52:
	and.b32  	%r710, %r672, 32;
	setp.eq.s32 	%p29, %r710, 0;
	@%p29 bra 	$L__BB0_54;
	ld.global.u32 	%r711, [%rd7+100];
	xor.b32  	%r1051, %r1051, %r711;
	ld.global.u32 	%r712, [%rd7+104];
	xor.b32  	%r1050, %r1050, %r712;
	ld.global.u32 	%r713, [%rd7+108];
	xor.b32  	%r1049, %r1049, %r713;
	ld.global.u32 	%r714, [%rd7+112];
	xor.b32  	%r1048, %r1048, %r714;
	ld.global.u32 	%r715, [%rd7+116];
	xor.b32  	%r1047, %r1047, %r715;
$L__BB0_54:
	and.b32  	%r717, %r672, 64;
	setp.eq.s32 	%p30, %r717, 0;
	@%p30 bra 	$L__BB0_56;
	ld.global.u32 	%r718, [%rd7+120];
	xor.b32  	%r1051, %r1051, %r718;
	ld.global.u32 	%r719, [%rd7+124];
	xor.b32  	%r1050, %r1050, %r719;
	ld.global.u32 	%r720, [%rd7+128];
	xor.b32  	%r1049, %r1049, %r720;
	ld.global.u32 	%r721, [%rd7+132];
	xor.b32  	%r1048, %r1048, %r721;
	ld.global.u32 	%r722, [%rd7+136];
	xor.b32  	%r1047, %r1047, %r722;
$L__BB0_56:
	and.b32  	%r724, %r672, 128;
	setp.eq.s32 	%p31, %r724, 0;
	@%p31 bra 	$L__BB0_58;
	ld.global.u32 	%r725, [%rd7+140];
	xor.b32  	%r1051, %r1051, %r725;
	ld.global.u32 	%r726, [%rd7+144];
	xor.b32  	%r1050, %r1050, %r726;
	ld.global.u32 	%r727, [%rd7+148];
	xor.b32  	%r1049, %r1049, %r727;
	ld.global.u32 	%r728, [%rd7+152];
	xor.b32  	%r1048, %r1048, %r728;
	ld.global.u32 	%r729, [%rd7+156];
	xor.b32  	%r1047, %r1047, %r729;
$L__BB0_58:
	and.b32  	%r731, %r672, 256;
	setp.eq.s32 	%p32, %r731, 0;
	@%p32 bra 	$L__BB0_60;
	ld.global.u32 	%r732, [%rd7+160];
	xor.b32  	%r1051, %r1051, %r732;
	ld.global.u32 	%r733, [%rd7+164];
	xor.b32  	%r1050, %r1050, %r733;
	ld.global.u32 	%r734, [%rd7+168];
	xor.b32  	%r1049, %r1049, %r734;
	ld.global.u32 	%r735, [%rd7+172];
	xor.b32  	%r1048, %r1048, %r735;
	ld.global.u32 	%r736, [%rd7+176];
	xor.b32  	%r1047, %r1047, %r736;
$L__BB0_60:
	and.b32  	%r738, %r672, 512;
	setp.eq.s32 	%p33, %r738, 0;
	@%p33 bra 	$L__BB0_62;
	ld.global.u32 	%r739, [%rd7+180];
	xor.b32  	%r1051, %r1051, %r739;
	ld.global.u32 	%r740, [%rd7+184];
	xor.b32  	%r1050, %r1050, %r740;
	ld.global.u32 	%r741, [%rd7+188];
	xor.b32  	%r1049, %r1049, %r741;
	ld.global.u32 	%r742, [%rd7+192];
	xor.b32  	%r1048, %r1048, %r742;
	ld.global.u32 	%r743, [%rd7+196];
	xor.b32  	%r1047, %r1047, %r743;
$L__BB0_62:
	and.b32  	%r745, %r672, 1024;
	setp.eq.s32 	%p34, %r745, 0;
	@%p34 bra 	$L__BB0_64;
	ld.global.u32 	%r746, [%rd7+200];
	xor.b32  	%r1051, %r1051, %r746;
	ld.global.u32 	%r747, [%rd7+204];
	xor.b32  	%r1050, %r1050, %r747;
	ld.global.u32 	%r748, [%rd7+208];
	xor.b32  	%r1049, %r1049, %r748;
	ld.global.u32 	%r749, [%rd7+212];
	xor.b32  	%r1048, %r1048, %r749;
	ld.global.u32 	%r750, [%rd7+216];
	xor.b32  	%r1047, %r1047, %r750;
$L__BB0_64:
	and.b32  	%r752, %r672, 2048;
	setp.eq.s32 	%p35, %r752, 0;
	@%p35 bra 	$L__BB0_66;
	ld.global.u32 	%r753, [%rd7+220];
	xor.b32  	%r1051, %r1051, %r753;
	ld.global.u32 	%r754, [%rd7+224];
	xor.b32  	%r1050, %r1050, %r754;
	ld.global.u32 	%r755, [%rd7+228];
	xor.b32  	%r1049, %r1049, %r755;
	ld.global.u32 	%r756, [%rd7+232];
	xor.b32  	%r1048, %r1048, %r756;
	ld.global.u32 	%r757, [%rd7+236];
	xor.b32  	%r1047, %r1047, %r757;
$L__BB0_66:
	and.b32  	%r759, %r672, 4096;
	setp.eq.s32 	%p36, %r759, 0;
	@%p36 bra 	$L__BB0_68;
	ld.global.u32 	%r760, [%rd7+240];
	xor.b32  	%r1051, %r1051, %r760;
	ld.global.u32 	%r761, [%rd7+244];
	xor.b32  	%r1050, %r1050, %r761;
	ld.global.u32 	%r762, [%rd7+248];
	xor.b32  	%r1049, %r1049, %r762;
	ld.global.u32 	%r763, [%rd7+252];
	xor.b32  	%r1048, %r1048, %r763;
	ld.global.u32 	%r764, [%rd7+256];
	xor.b32  	%r1047, %r1047, %r764;
$L__BB0_68:
	and.b32  	%r766, %r672, 8192;
	setp.eq.s32 	%p37, %r766, 0;
	@%p37 bra 	$L__BB0_70;
	ld.global.u32 	%r767, [%rd7+260];
	xor.b32  	%r1051, %r1051, %r767;
	ld.global.u32 	%r768, [%rd7+264];
	xor.b32  	%r1050, %r1050, %r768;
	ld.global.u32 	%r769, [%rd7+268];
	xor.b32  	%r1049, %r1049, %r769;
	ld.global.u32 	%r770, [%rd7+272];
	xor.b32  	%r1048, %r1048, %r770;
	ld.global.u32 	%r771, [%rd7+276];
	xor.b32  	%r1047, %r1047, %r771;
$L__BB0_70:
	and.b32  	%r773, %r672, 16384;
	setp.eq.s32 	%p38, %r773, 0;
	@%p38 bra 	$L__BB0_72;
	ld.global.u32 	%r774, [%rd7+280];
	xor.b32  	%r1051, %r1051, %r774;
	ld.global.u32 	%r775, [%rd7+284];
	xor.b32  	%r1050, %r1050, %r775;
	ld.global.u32 	%r776, [%rd7+288];
	xor.b32  	%r1049, %r1049, %r776;
	ld.global.u32 	%r777, [%rd7+292];
	xor.b32  	%r1048, %r1048, %r777;
	ld.global.u32 	%r778, [%rd7+296];
	xor.b32  	%r1047, %r1047, %r778;
$L__BB0_72:
	and.b32  	%r780, %r672, 32768;
	setp.eq.s32 	%p39, %r780, 0;
	@%p39 bra 	$L__BB0_74;
	ld.global.u32 	%r781, [%rd7+300];
	xor.b32  	%r1051, %r1051, %r781;
	ld.global.u32 	%r782, [%rd7+304];
	xor.b32  	%r1050, %r1050, %r782;
	ld.global.u32 	%r783, [%rd7+308];
	xor.b32  	%r1049, %r1049, %r783;
	ld.global.u32 	%r784, [%rd7+312];
	xor.b32  	%r1048, %r1048, %r784;
	ld.global.u32 	%r785, [%rd7+316];
	xor.b32  	%r1047, %r1047, %r785;
$L__BB0_74:
	add.s32 	%r1046, %r1046, 16;
	setp.ne.s32 	%p40, %r1046, 32;
	@%p40 bra 	$L__BB0_42;
	mad.lo.s32 	%r786, %r1040, -31, %r186;
	add.s32 	%r1040, %r786, 1;
	setp.ne.s32 	%p41, %r1040, 5;
	@%p41 bra 	$L__BB0_41;
	st.local.u32 	[%rd1+4], %r1051;
	st.local.v2.u32 	[%rd1+8], {%r1050, %r1049};
	st.local.v2.u32 	[%rd1+16], {%r1048, %r1047};
	setp.ne.s64 	%p42, %rd4, 3;
	@%p42 bra 	$L__BB0_114;
	mov.b32 	%r1139, 0;
	mov.u32 	%r1140, %r1139;
	mov.u32 	%r1141, %r1139;
	mov.u32 	%r1142, %r1139;
	mov.u32 	%r1143, %r1139;
	mov.u32 	%r1132, %r1139;
$L__BB0_78:
	mul.wide.u32 	%rd28, %r1132, 4;
	add.s64 	%rd29, %rd1, %rd28;
	ld.local.u32 	%r361, [%rd29+4];
	shl.b32 	%r362, %r1132, 5;
	mov.b32 	%r1138, 0;
$L__BB0_79:
	.pragma "nounroll";
	shr.u32 	%r789, %r361, %r1138;
	and.b32  	%r790, %r789, 1;
	setp.eq.b32 	%p43, %r790, 1;
	not.pred 	%p44, %p43;
	add.s32 	%r791, %r362, %r1138;
	mul.lo.s32 	%r792, %r791, 5;
	mul.wide.u32 	%rd30, %r792, 4;
	add.s64 	%rd8, %rd5, %rd30;
	@%p44 bra 	$L__BB0_81;
	ld.global.u32 	%r793, [%rd8];
	xor.b32  	%r1143, %r1143, %r793;
	ld.global.u32 	%r794, [%rd8+4];
	xor.b32  	%r1142, %r1142, %r794;
	ld.global.u32 	%r795, [%rd8+8];
	xor.b32  	%r1141, %r1141, %r795;
	ld.global.u32 	%r796, [%rd8+12];
	xor.b32  	%r1140, %r1140, %r796;
	ld.global.u32 	%r797, [%rd8+16];
	xor.b32  	%r1139, %r1139, %r797;
$L__BB0_81:
	and.b32  	%r799, %r789, 2;
	setp.eq.s32 	%p45, %r799, 0;
	@%p45 bra 	$L__BB0_83;
	ld.global.u32 	%r800, [%rd8+20];
	xor.b32  	%r1143, %r1143, %r800;
	ld.global.u32 	%r801, [%rd8+24];
	xor.b32  	%r1142, %r1142, %r801;
	ld.global.u32 	%r802, [%rd8+28];
	xor.b32  	%r1141, %r1141, %r802;
	ld.global.u32 	%r803, [%rd8+32];
	xor.b32  	%r1140, %r1140, %r803;
	ld.global.u32 	%r804, [%rd8+36];
	xor.b32  	%r1139, %r1139, %r804;
$L__BB0_83:
	and.b32  	%r806, %r789, 4;
	setp.eq.s32 	%p46, %r806, 0;
	@%p46 bra 	$L__BB0_85;
	ld.global.u32 	%r807, [%rd8+40];
	xor.b32  	%r1143, %r1143, %r807;
	ld.global.u32 	%r808, [%rd8+44];
	xor.b32  	%r1142, %r1142, %r808;
	ld.global.u32 	%r809, [%rd8+48];
	xor.b32  	%r1141, %r1141, %r809;
	ld.global.u32 	%r810, [%rd8+52];
	xor.b32  	%r1140, %r1140, %r810;
	ld.global.u32 	%r811, [%rd8+56];
	xor.b32  	%r1139, %r1139, %r811;
$L__BB0_85:
	and.b32  	%r813, %r789, 8;
	setp.eq.s32 	%p47, %r813, 0;
	@%p47 bra 	$L__BB0_87;
	ld.global.u32 	%r814, [%rd8+60];
	xor.b32  	%r1143, %r1143, %r814;
	ld.global.u32 	%r815, [%rd8+64];
	xor.b32  	%r1142, %r1142, %r815;
	ld.global.u32 	%r816, [%rd8+68];
	xor.b32  	%r1141, %r1141, %r816;
	ld.global.u32 	%r817, [%rd8+72];
	xor.b32  	%r1140, %r1140, %r817;
	ld.global.u32 	%r818, [%rd8+76];
	xor.b32  	%r1139, %r1139, %r818;
$L__BB0_87:
	and.b32  	%r820, %r789, 16;
	setp.eq.s32 	%p48, %r820, 0;
	@%p48 bra 	$L__BB0_89;
	ld.global.u32 	%r821, [%rd8+80];
	xor.b32  	%r1143, %r1143, %r821;
	ld.global.u32 	%r822, [%rd8+84];
	xor.b32  	%r1142, %r1142, %r822;
	ld.global.u32 	%r823, [%rd8+88];
	xor.b32  	%r1141, %r1141, %r823;
	ld.global.u32 	%r824, [%rd8+92];
	xor.b32  	%r1140, %r1140, %r824;
	ld.global.u32 	%r825, [%rd8+96];
	xor.b32  	%r1139, %r1139, %r825;
$L__BB0_89:
	and.b32  	%r827, %r789, 32;
	setp.eq.s32 	%p49, %r827, 0;
	@%p49 bra 	$L__BB0_91;
	ld.global.u32 	%r828, [%rd8+100];
	xor.b32  	%r1143, %r1143, %r828;
	ld.global.u32 	%r829, [%rd8+104];
	xor.b32  	%r1142, %r1142, %r829;
	ld.global.u32 	%r830, [%rd8+108];
	xor.b32  	%r1141, %r1141, %r830;
	ld.global.u32 	%r831, [%rd8+112];
	xor.b32  	%r1140, %r1140, %r831;
	ld.global.u32 	%r832, [%rd8+116];
	xor.b32  	%r1139, %r1139, %r832;
$L__BB0_91:
	and.b32  	%r834, %r789, 64;
	setp.eq.s32 	%p50, %r834, 0;
	@%p50 bra 	$L__BB0_93;
	ld.global.u32 	%r835, [%rd8+120];
	xor.b32  	%r1143, %r1143, %r835;
	ld.global.u32 	%r836, [%rd8+124];
	xor.b32  	%r1142, %r1142, %r836;
	ld.global.u32 	%r837, [%rd8+128];
	xor.b32  	%r1141, %r1141, %r837;
	ld.global.u32 	%r838, [%rd8+132];
	xor.b32  	%r1140, %r1140, %r838;
	ld.global.u32 	%r839, [%rd8+136];
	xor.b32  	%r1139, %r1139, %r839;
$L__BB0_93:
	and.b32  	%r841, %r789, 128;
	setp.eq.s32 	%p51, %r841, 0;
	@%p51 bra 	$L__BB0_95;
	ld.global.u32 	%r842, [%rd8+140];
	xor.b32  	%r1143, %r1143, %r842;
	ld.global.u32 	%r843, [%rd8+144];
	xor.b32  	%r1142, %r1142, %r843;
	ld.global.u32 	%r844, [%rd8+148];
	xor.b32  	%r1141, %r1141, %r844;
	ld.global.u32 	%r845, [%rd8+152];
	xor.b32  	%r1140, %r1140, %r845;
	ld.global.u32 	%r846, [%rd8+156];
	xor.b32  	%r1139, %r1139, %r846;
$L__BB0_95:
	and.b32  	%r848, %r789, 256;
	setp.eq.s32 	%p52, %r848, 0;
	@%p52 bra 	$L__BB0_97;
	ld.global.u32 	%r849, [%rd8+160];
	xor.b32  	%r1143, %r1143, %r849;
	ld.global.u32 	%r850, [%rd8+164];
	xor.b32  	%r1142, %r1142, %r850;
	ld.global.u32 	%r851, [%rd8+168];
	xor.b32  	%r1141, %r1141, %r851;
	ld.global.u32 	%r852, [%rd8+172];
	xor.b32  	%r1140, %r1140, %r852;
	ld.global.u32 	%r853, [%rd8+176];
	xor.b32  	%r1139, %r1139, %r853;
$L__BB0_97:
	and.b32  	%r855, %r789, 512;
	setp.eq.s32 	%p53, %r855, 0;
	@%p53 bra 	$L__BB0_99;
	ld.global.u32 	%r856, [%rd8+180];
	xor.b32  	%r1143, %r1143, %r856;
	ld.global.u32 	%r857, [%rd8+184];
	xor.b32  	%r1142, %r1142, %r857;
	ld.global.u32 	%r858, [%rd8+188];
	xor.b32  	%r1141, %r1141, %r858;
	ld.global.u32 	%r859, [%rd8+192];
	xor.b32  	%r1140, %r1140, %r859;
	ld.global.u32 	%r860, [%rd8+196];
	xor.b32  	%r1139, %r1139, %r860;
$L__BB0_99:
	and.b32  	%r862, %r789, 1024;
	setp.eq.s32 	%p54, %r862, 0;
	@%p54 bra 	$L__BB0_101;
	ld.global.u32 	%r863, [%rd8+200];
	xor.b32  	%r1143, %r1143, %r863;
	ld.global.u32 	%r864, [%rd8+204];
	xor.b32  	%r1142, %r1142, %r864;
	ld.global.u32 	%r865, [%rd8+208];
	xor.b32  	%r1141, %r1141, %r865;
	ld.global.u32 	%r866, [%rd8+212];
	xor.b32  	%r1140, %r1140, %r866;
	ld.global.u32 	%r867, [%rd8+216];
	xor.b32  	%r1139, %r1139, %r867;
$L__BB0_101:
	and.b32  	%r869, %r789, 2048;
	setp.eq.s32 	%p55, %r869, 0;
	@%p55 bra 	$L__BB0_103;
	ld.global.u32 	%r870, [%rd8+220];
	xor.b32  	%r1143, %r1143, %r870;
	ld.global.u32 	%r871, [%rd8+224];
	xor.b32  	%r1142, %r1142, %r871;
	ld.global.u32 	%r872, [%rd8+228];
	xor.b32  	%r1141, %r1141, %r872;
	ld.global.u32 	%r873, [%rd8+232];
	xor.b32  	%r1140, %r1140, %r873;
	ld.global.u32 	%r874, [%rd8+236];
	xor.b32  	%r1139, %r1139, %r874;
$L__BB0_103:
	and.b32  	%r876, %r789, 4096;
	setp.eq.s32 	%p56, %r876, 0;
	@%p56 bra 	$L__BB0_105;
	ld.global.u32 	%r877, [%rd8+240];
	xor.b32  	%r1143, %r1143, %r877;
	ld.global.u32 	%r878, [%rd8+244];
	xor.b32  	%r1142, %r1142, %r878;
	ld.global.u32 	%r879, [%rd8+248];
	xor.b32  	%r1141, %r1141, %r879;
	ld.global.u32 	%r880, [%rd8+252];
	xor.b32  	%r1140, %r1140, %r880;
	ld.global.u32 	%r881, [%rd8+256];
	xor.b32  	%r1139, %r1139, %r881;
$L__BB0_105:
	and.b32  	%r883, %r789, 8192;
	setp.eq.s32 	%p57, %r883, 0;
	@%p57 bra 	$L__BB0_107;
	ld.global.u32 	%r884, [%rd8+260];
	xor.b32  	%r1143, %r1143, %r884;
	ld.global.u32 	%r885, [%rd8+264];
	xor.b32  	%r1142, %r1142, %r885;
	ld.global.u32 	%r886, [%rd8+268];
	xor.b32  	%r1141, %r1141, %r886;
	ld.global.u32 	%r887, [%rd8+272];
	xor.b32  	%r1140, %r1140, %r887;
	ld.global.u32 	%r888, [%rd8+276];
	xor.b32  	%r1139, %r1139, %r888;
$L__BB0_107:
	and.b32  	%r890, %r789, 16384;
	setp.eq.s32 	%p58, %r890, 0;
	@%p58 bra 	$L__BB0_109;
	ld.global.u32 	%r891, [%rd8+280];
	xor.b32  	%r1143, %r1143, %r891;
	ld.global.u32 	%r892, [%rd8+284];
	xor.b32  	%r1142, %r1142, %r892;
	ld.global.u32 	%r893, [%rd8+288];
	xor.b32  	%r1141, %r1141, %r893;
	ld.global.u32 	%r894, [%rd8+292];
	xor.b32  	%r1140, %r1140, %r894;
	ld.global.u32 	%r895, [%rd8+296];
	xor.b32  	%r1139, %r1139, %r895;
$L__BB0_109:
	and.b32  	%r897, %r789, 32768;
	setp.eq.s32 	%p59, %r897, 0;
	@%p59 bra 	$L__BB0_111;
	ld.global.u32 	%r898, [%rd8+300];
	xor.b32  	%r1143, %r1143, %r898;
	ld.global.u32 	%r899, [%rd8+304];
	xor.b32  	%r1142, %r1142, %r899;
	ld.global.u32 	%r900, [%rd8+308];
	xor.b32  	%r1141, %r1141, %r900;
	ld.global.u32 	%r901, [%rd8+312];
	xor.b32  	%r1140, %r1140, %r901;
	ld.global.u32 	%r902, [%rd8+316];
	xor.b32  	%r1139, %r1139, %r902;
$L__BB0_111:
	add.s32 	%r1138, %r1138, 16;
	setp.ne.s32 	%p60, %r1138, 32;
	@%p60 bra 	$L__BB0_79;
	mad.lo.s32 	%r903, %r1132, -31, %r362;
	add.s32 	%r1132, %r903, 1;
	setp.ne.s32 	%p61, %r1132, 5;
	@%p61 bra 	$L__BB0_78;
	st.local.u32 	[%rd1+4], %r1143;
	st.local.v2.u32 	[%rd1+8], {%r1142, %r1141};
	st.local.v2.u32 	[%rd1+16], {%r1140, %r1139};
$L__BB0_114:
	shr.u64 	%rd44, %rd3, 2;
	add.s32 	%r942, %r942, 1;
	setp.gt.u64 	%p62, %rd3, 3;
	@%p62 bra 	$L__BB0_2;
$L__BB0_115:
	mov.b32 	%r904, 0;
	st.local.v2.u32 	[%rd1+24], {%r904, %r904};
	st.local.u32 	[%rd1+32], %r904;
	mov.b64 	%rd48, 0;
	st.local.u64 	[%rd1+40], %rd48;
	mul.lo.s32 	%r905, %r540, %r539;
	div.s32 	%r532, %r542, %r905;
	setp.lt.s32 	%p63, %r532, 0;
	mov.u64 	%rd45, %rd48;
	@%p63 bra 	$L__BB0_125;
	mul.f64 	%fd4, %fd26, %fd26;
	mul.f64 	%fd28, %fd21, %fd21;
	fma.rn.f64 	%fd29, %fd20, %fd20, %fd28;
	fma.rn.f64 	%fd5, %fd22, %fd22, %fd29;
	cvt.rn.f64.s32 	%fd6, %r541;
	add.s32 	%r533, %r541, 1;
	cvta.to.global.u64 	%rd10, %rd18;
	mov.b64 	%rd45, 0;
	mov.u64 	%rd48, %rd45;
$L__BB0_117:
	mov.f64 	%fd30, 0d0000000000000000;
	mov.f64 	%fd31, 0d7FF0000000000000;
	mul.rn.f64 	%fd112, %fd31, %fd30;
	add.s64 	%rd48, %rd48, 1;
	ld.local.v2.u32 	{%r907, %r908}, [%rd1];
	shr.u32 	%r909, %r908, 2;
	xor.b32  	%r910, %r909, %r908;
	ld.local.v2.u32 	{%r911, %r912}, [%rd1+8];
	ld.local.v2.u32 	{%r913, %r914}, [%rd1+16];
	shl.b32 	%r915, %r914, 4;
	shl.b32 	%r916, %r910, 1;
	xor.b32  	%r917, %r916, %r915;
	xor.b32  	%r918, %r917, %r910;
	xor.b32  	%r919, %r918, %r914;
	add.s32 	%r920, %r907, %r919;
	add.s32 	%r921, %r920, 362437;
	cvt.rn.f32.u32 	%f1, %r921;
	fma.rn.f32 	%f2, %f1, 0f2F800000, 0f2F000000;
	cvt.f64.f32 	%fd32, %f2;
	mul.f64 	%fd8, %fd32, 0d400921FB54442D18;
	shr.u32 	%r922, %r911, 2;
	xor.b32  	%r923, %r922, %r911;
	st.local.v2.u32 	[%rd1+8], {%r913, %r914};
	shl.b32 	%r924, %r919, 4;
	shl.b32 	%r925, %r923, 1;
	xor.b32  	%r926, %r925, %r924;
	xor.b32  	%r927, %r926, %r923;
	xor.b32  	%r928, %r927, %r919;
	st.local.v2.u32 	[%rd1+16], {%r919, %r928};
	add.s32 	%r929, %r907, 724874;
	st.local.v2.u32 	[%rd1], {%r929, %r912};
	add.s32 	%r930, %r928, %r929;
	cvt.rn.f32.u32 	%f3, %r930;
	fma.rn.f32 	%f4, %f3, 0f2F800000, 0f2F000000;
	fma.rn.f32 	%f5, %f4, 0f40000000, 0fBF800000;
	cvt.f64.f32 	%fd9, %f5;
	setp.eq.f64 	%p64, %fd8, 0d7FF0000000000000;
	mov.b32 	%r1220, 1;
	@%p64 bra 	$L__BB0_121;
	mul.f64 	%fd33, %fd8, 0d3FE45F306DC9C883;
	cvt.rni.s32.f64 	%r1219, %fd33;
	cvt.rn.f64.s32 	%fd34, %r1219;
	fma.rn.f64 	%fd35, %fd34, 0dBFF921FB54442D18, %fd8;
	fma.rn.f64 	%fd36, %fd34, 0dBC91A62633145C00, %fd35;
	fma.rn.f64 	%fd112, %fd34, 0dB97B839A252049C0, %fd36;
	setp.ltu.f64 	%p65, %fd8, 0d41E0000000000000;
	@%p65 bra 	$L__BB0_120;
	{ // callseq 0, 0
	.param .b64 param0;
	st.param.f64 	[param0], %fd8;
	.param .align 16 .b8 retval0[16];
	call.uni (retval0), 
	__internal_trig_reduction_slowpathd, 
	(
	param0
	);
	ld.param.f64 	%fd112, [retval0];
	ld.param.b32 	%r1219, [retval0+8];
	} // callseq 0
$L__BB0_120:
	add.s32 	%r1220, %r1219, 1;
$L__BB0_121:
	ld.param.f64 	%fd110, [_Z10rayTracingPd6VectorS0_ddiiii_param_4];
	mul.f64 	%fd38, %fd9, %fd9;
	mov.f64 	%fd39, 0d3FF0000000000000;
	sub.f64 	%fd40, %fd39, %fd38;
	sqrt.rn.f64 	%fd41, %fd40;
	shl.b32 	%r932, %r1220, 6;
	cvt.u64.u32 	%rd33, %r932;
	and.b64  	%rd34, %rd33, 64;
	mov.u64 	%rd35, __cudart_sin_cos_coeffs;
	add.s64 	%rd36, %rd35, %rd34;
	mul.rn.f64 	%fd42, %fd112, %fd112;
	and.b32  	%r933, %r1220, 1;
	setp.eq.b32 	%p66, %r933, 1;
	selp.f64 	%fd43, 0dBDA8FF8320FD8164, 0d3DE5DB65F9785EBA, %p66;
	ld.global.nc.v2.f64 	{%fd44, %fd45}, [%rd36];
	fma.rn.f64 	%fd46, %fd43, %fd42, %fd44;
	fma.rn.f64 	%fd47, %fd46, %fd42, %fd45;
	ld.global.nc.v2.f64 	{%fd48, %fd49}, [%rd36+16];
	fma.rn.f64 	%fd50, %fd47, %fd42, %fd48;
	fma.rn.f64 	%fd51, %fd50, %fd42, %fd49;
	ld.global.nc.v2.f64 	{%fd52, %fd53}, [%rd36+32];
	fma.rn.f64 	%fd54, %fd51, %fd42, %fd52;
	fma.rn.f64 	%fd55, %fd54, %fd42, %fd53;
	fma.rn.f64 	%fd56, %fd55, %fd112, %fd112;
	fma.rn.f64 	%fd57, %fd55, %fd42, 0d3FF0000000000000;
	selp.f64 	%fd58, %fd57, %fd56, %p66;
	and.b32  	%r934, %r1220, 2;
	setp.eq.s32 	%p67, %r934, 0;
	mov.f64 	%fd59, 0d0000000000000000;
	sub.f64 	%fd60, %fd59, %fd58;
	selp.f64 	%fd61, %fd58, %fd60, %p67;
	mul.f64 	%fd62, %fd61, %fd61;
	sub.f64 	%fd63, %fd39, %fd62;
	sqrt.rn.f64 	%fd64, %fd63;
	mul.f64 	%fd14, %fd41, %fd61;
	mul.f64 	%fd15, %fd41, %fd64;
	div.rn.f64 	%fd65, %fd110, %fd15;
	mul.f64 	%fd16, %fd14, %fd65;
	mul.f64 	%fd17, %fd65, %fd9;
	abs.f64 	%fd66, %fd16;
	setp.geu.f64 	%p68, %fd66, 0d4000000000000000;
	abs.f64 	%fd67, %fd17;
	setp.geu.f64 	%p69, %fd67, 0d4000000000000000;
	or.pred  	%p70, %p68, %p69;
	@%p70 bra 	$L__BB0_124;
	mul.f64 	%fd69, %fd21, %fd15;
	fma.rn.f64 	%fd70, %fd20, %fd14, %fd69;
	fma.rn.f64 	%fd18, %fd22, %fd9, %fd70;
	fma.rn.f64 	%fd19, %fd18, %fd18, %fd4;
	setp.leu.f64 	%p71, %fd19, %fd5;
	@%p71 bra 	$L__BB0_124;
	add.s64 	%rd45, %rd45, 1;
	sub.f64 	%fd71, %fd19, %fd5;
	sqrt.rn.f64 	%fd72, %fd71;
	sub.f64 	%fd73, %fd18, %fd72;
	mul.f64 	%fd74, %fd14, %fd73;
	mul.f64 	%fd75, %fd15, %fd73;
	mul.f64 	%fd76, %fd73, %fd9;
	sub.f64 	%fd77, %fd74, %fd20;
	sub.f64 	%fd78, %fd75, %fd21;
	sub.f64 	%fd79, %fd76, %fd22;
	mul.f64 	%fd80, %fd78, %fd78;
	fma.rn.f64 	%fd81, %fd77, %fd77, %fd80;
	fma.rn.f64 	%fd82, %fd79, %fd79, %fd81;
	sqrt.rn.f64 	%fd83, %fd82;
	rcp.rn.f64 	%fd84, %fd83;
	mul.f64 	%fd85, %fd77, %fd84;
	mul.f64 	%fd86, %fd78, %fd84;
	mul.f64 	%fd87, %fd79, %fd84;
	sub.f64 	%fd88, %fd23, %fd74;
	sub.f64 	%fd89, %fd24, %fd75;
	sub.f64 	%fd90, %fd25, %fd76;
	mul.f64 	%fd91, %fd89, %fd89;
	fma.rn.f64 	%fd92, %fd88, %fd88, %fd91;
	fma.rn.f64 	%fd93, %fd90, %fd90, %fd92;
	sqrt.rn.f64 	%fd94, %fd93;
	rcp.rn.f64 	%fd95, %fd94;
	mul.f64 	%fd96, %fd88, %fd95;
	mul.f64 	%fd97, %fd89, %fd95;
	mul.f64 	%fd98, %fd90, %fd95;
	mul.f64 	%fd99, %fd97, %fd86;
	fma.rn.f64 	%fd100, %fd96, %fd85, %fd99;
	fma.rn.f64 	%fd101, %fd98, %fd87, %fd100;
	max.f64 	%fd102, %fd101, 0d0000000000000000;
	add.f64 	%fd103, %fd16, 0d4000000000000000;
	mul.f64 	%fd104, %fd103, 0d3FD0000000000000;
	mul.f64 	%fd105, %fd104, %fd6;
	cvt.rzi.s32.f64 	%r935, %fd105;
	add.f64 	%fd106, %fd17, 0d4000000000000000;
	mul.f64 	%fd107, %fd106, 0d3FD0000000000000;
	mul.f64 	%fd108, %fd107, %fd6;
	cvt.rzi.s32.f64 	%r936, %fd108;
	mad.lo.s32 	%r937, %r935, %r533, %r936;
	mul.wide.s32 	%rd37, %r937, 8;
	add.s64 	%rd38, %rd10, %rd37;
	atom.global.add.f64 	%fd109, [%rd38], %fd102;
$L__BB0_124:
	cvt.s64.s32 	%rd39, %r532;
	setp.le.s64 	%p72, %rd45, %rd39;
	@%p72 bra 	$L__BB0_117;
$L__BB0_125:
	setp.ne.s32 	%p73, %r1, 0;
	@%p73 bra 	$L__BB0_127;
	add.u64 	%rd40, %SP, 48;
	add.u64 	%rd41, %SPL, 48;
	st.local.u64 	[%rd41], %rd45;
	mov.u64 	%rd42, $str;
	cvta.global.u64 	%rd43, %rd42;
	{ // callseq 1, 0
	.param .b64 param0;
	st.param.b64 	[param0], %rd43;
	.param .b64 param1;
	st.param.b64 	[param1], %rd40;
	.param .b32 retval0;
	call.uni (retval0), 
	vprintf, 
	(
	param0, 
	param1
	);
	ld.param.b32 	%r938, [retval0];
	} // callseq 1
	st.local.u64 	[%rd41], %rd48;
	{ // callseq 2, 0
	.param .b64 param0;
	st.param.b64 	[param0], %rd43;
	.param .b64 param1;
	st.param.b64 	[param1], %rd40;
	.param .b32 retval0;
	call.uni (retval0), 
	vprintf, 
	(
	param0, 
	param1
	);
	ld.param.b32 	%r940, [retval0];
	} // callseq 2
$L__BB0_127:
	ret;

}
.func  (.param .align 16 .b8 func_retval0[16]) __internal_trig_reduction_slowpathd(
	.param .b64 __internal_trig_reduction_slowpathd_param_0
)
{
	.local .align 8 .b8 	__local_depot1[40];
	.reg .b64 	%SP;
	.reg .b64 	%SPL;
	.reg .pred 	%p<10>;
	.reg .b32 	%r<47>;
	.reg .b64 	%rd<74>;
	.reg .b64 	%fd<5>;

	mov.u64 	%SPL, __local_depot1;
	ld.param.f64 	%fd4, [__internal_trig_reduction_slowpathd_param_0];
	add.u64 	%rd1, %SPL, 0;
	{
	.reg .b32 %temp; 
	mov.b64 	{%temp, %r1}, %fd4;
	}
	shr.u32 	%r2, %r1, 20;
	and.b32  	%r3, %r2, 2047;
	setp.eq.s32 	%p1, %r3, 2047;
	mov.b32 	%r46, 0;
	@%p1 bra 	$L__BB1_9;
	add.s32 	%r20, %r3, -1024;
	mov.b64 	%rd20, %fd4;
	shl.b64 	%rd2, %rd20, 11;
	shr.u32 	%r4, %r20, 6;
	sub.s32 	%r45, 15, %r4;
	sub.s32 	%r21, 19, %r4;
	setp.lt.u32 	%p2, %r20, 128;
	selp.b32 	%r6, 18, %r21, %p2;
	setp.ge.s32 	%p3, %r45, %r6;
	mov.b64 	%rd70, 0;
	@%p3 bra 	$L__BB1_4;
	add.s32 	%r23, %r6, %r4;
	neg.s32 	%r43, %r23;
	or.b64  	%rd3, %rd2, -9223372036854775808;
	mov.b64 	%rd70, 0;
	mov.b32 	%r42, 0;
	mov.u64 	%rd25, __cudart_i2opi_d;
	mov.u32 	%r44, %r45;
$L__BB1_3:
	.pragma "nounroll";
	mul.wide.s32 	%rd22, %r42, 8;
	add.s64 	%rd23, %rd1, %rd22;
	mul.wide.s32 	%rd24, %r44, 8;
	add.s64 	%rd26, %rd25, %rd24;
	ld.global.nc.u64 	%rd27, [%rd26];
	{
	.reg .u32 %r0, %r1, %r2, %r3, %alo, %ahi, %blo, %bhi, %clo, %chi;
	mov.b64 	{%alo,%ahi}, %rd27;
	mov.b64 	{%blo,%bhi}, %rd3;
	mov.b64 	{%clo,%chi}, %rd70;
	mad.lo.cc.u32 	%r0, %alo, %blo, %clo;
	madc.hi.cc.u32 	%r1, %alo, %blo, %chi;
	madc.hi.u32 	%r2, %alo, %bhi, 0;
	mad.lo.cc.u32 	%r1, %alo, %bhi, %r1;
	madc.hi.cc.u32 	%r2, %ahi, %blo, %r2;
	madc.hi.u32 	%r3, %ahi, %bhi, 0;
	mad.lo.cc.u32 	%r1, %ahi, %blo, %r1;
	madc.lo.cc.u32 	%r2, %ahi, %bhi, %r2;
	addc.u32 	%r3, %r3, 0;
	mov.b64 	%rd28, {%r0,%r1};
	mov.b64 	%rd70, {%r2,%r3};
	}
	st.local.u64 	[%rd23], %rd28;
	add.s32 	%r44, %r44, 1;
	add.s32 	%r43, %r43, 1;
	add.s32 	%r42, %r42, 1;
	setp.ne.s32 	%p4, %r43, -15;
	mov.u32 	%r45, %r6;
	@%p4 bra 	$L__BB1_3;
$L__BB1_4:
	cvt.s64.s32 	%rd29, %r45;
	cvt.u64.u32 	%rd30, %r4;
	add.s64 	%rd31, %rd30, %rd29;
	shl.b64 	%rd32, %rd31, 3;
	add.s64 	%rd33, %rd1, %rd32;
	st.local.u64 	[%rd33+-120], %rd70;
	and.b32  	%r15, %r2, 63;
	ld.local.u64 	%rd72, [%rd1+16];
	ld.local.u64 	%rd71, [%rd1+24];
	setp.eq.s32 	%p5, %r15, 0;
	@%p5 bra 	$L__BB1_6;
	shl.b64 	%rd34, %rd71, %r15;
	shr.u64 	%rd35, %rd72, 1;
	xor.b32  	%r24, %r15, 63;
	shr.u64 	%rd36, %rd35, %r24;
	or.b64  	%rd71, %rd34, %rd36;
	ld.local.u64 	%rd37, [%rd1+8];
	shl.b64 	%rd38, %rd72, %r15;
	shr.u64 	%rd39, %rd37, 1;
	shr.u64 	%rd40, %rd39, %r24;
	or.b64  	%rd72, %rd38, %rd40;
$L__BB1_6:
	and.b32  	%r25, %r1, -2147483648;
	shr.u64 	%rd41, %rd71, 62;
	cvt.u32.u64 	%r26, %rd41;
	mov.b64 	{%r27, %r28}, %rd71;
	mov.b64 	{%r29, %r30}, %rd72;
	shf.l.wrap.b32 	%r31, %r30, %r27, 2;
	shf.l.wrap.b32 	%r32, %r27, %r28, 2;
	mov.b64 	%rd42, {%r31, %r32};
	shl.b64 	%rd43, %rd72, 2;
	shr.u64 	%rd44, %rd42, 63;
	cvt.u32.u64 	%r33, %rd44;
	add.s32 	%r34, %r33, %r26;
	setp.eq.s32 	%p6, %r25, 0;
	neg.s32 	%r35, %r34;
	selp.b32 	%r46, %r34, %r35, %p6;
	setp.gt.s64 	%p7, %rd42, -1;
	mov.b64 	%rd45, 0;
	{
	.reg .u32 %r0, %r1, %r2, %r3, %a0, %a1, %a2, %a3, %b0, %b1, %b2, %b3;
	mov.b64 	{%a0,%a1}, %rd45;
	mov.b64 	{%a2,%a3}, %rd45;
	mov.b64 	{%b0,%b1}, %rd43;
	mov.b64 	{%b2,%b3}, %rd42;
	sub.cc.u32 	%r0, %a0, %b0;
	subc.cc.u32 	%r1, %a1, %b1;
	subc.cc.u32 	%r2, %a2, %b2;
	subc.u32 	%r3, %a3, %b3;
	mov.b64 	%rd46, {%r0,%r1};
	mov.b64 	%rd47, {%r2,%r3};
	}
	xor.b32  	%r36, %r25, -2147483648;
	selp.b64 	%rd73, %rd42, %rd47, %p7;
	selp.b64 	%rd14, %rd43, %rd46, %p7;
	selp.b32 	%r17, %r25, %r36, %p7;
	clz.b64 	%r37, %rd73;
	cvt.u64.u32 	%rd15, %r37;
	setp.eq.s32 	%p8, %r37, 0;
	@%p8 bra 	$L__BB1_8;
	cvt.u32.u64 	%r38, %rd15;
	and.b32  	%r39, %r38, 63;
	shl.b64 	%rd48, %rd73, %r39;
	shr.u64 	%rd49, %rd14, 1;
	not.b32 	%r40, %r38;
	and.b32  	%r41, %r40, 63;
	shr.u64 	%rd50, %rd49, %r41;
	or.b64  	%rd73, %rd48, %rd50;
$L__BB1_8:
	mov.b64 	%rd51, -3958705157555305931;
	{
	.reg .u32 %r0, %r1, %r2, %r3, %alo, %ahi, %blo, %bhi;
	mov.b64 	{%alo,%ahi}, %rd73;
	mov.b64 	{%blo,%bhi}, %rd51;
	mul.lo.u32 	%r0, %alo, %blo;
	mul.hi.u32 	%r1, %alo, %blo;
	mad.lo.cc.u32 	%r1, %alo, %bhi, %r1;
	madc.hi.u32 	%r2, %alo, %bhi, 0;
	mad.lo.cc.u32 	%r1, %ahi, %blo, %r1;
	madc.hi.cc.u32 	%r2, %ahi, %blo, %r2;
	madc.hi.u32 	%r3, %ahi, %bhi, 0;
	mad.lo.cc.u32 	%r2, %ahi, %bhi, %r2;
	addc.u32 	%r3, %r3, 0;
	mov.b64 	%rd52, {%r0,%r1};
	mov.b64 	%rd53, {%r2,%r3};
	}
	setp.gt.s64 	%p9, %rd53, 0;
	{
	.reg .u32 %r0, %r1, %r2, %r3, %a0, %a1, %a2, %a3, %b0, %b1, %b2, %b3;
	mov.b64 	{%a0,%a1}, %rd52;
	mov.b64 	{%a2,%a3}, %rd53;
	mov.b64 	{%b0,%b1}, %rd52;
	mov.b64 	{%b2,%b3}, %rd53;
	add.cc.u32 	%r0, %a0, %b0;
	addc.cc.u32 	%r1, %a1, %b1;
	addc.cc.u32 	%r2, %a2, %b2;
	addc.u32 	%r3, %a3, %b3;
	mov.b64 	%rd54, {%r0,%r1};
	mov.b64 	%rd55, {%r2,%r3};
	}
	selp.b64 	%rd56, %rd55, %rd53, %p9;
	selp.s64 	%rd57, -1, 0, %p9;
	sub.s64 	%rd58, %rd57, %rd15;
	cvt.u64.u32 	%rd59, %r17;
	shl.b64 	%rd60, %rd59, 32;
	add.s64 	%rd61, %rd56, 1;
	shr.u64 	%rd62, %rd61, 10;
	add.s64 	%rd63, %rd62, 1;
	shr.u64 	%rd64, %rd63, 1;
	shl.b64 	%rd65, %rd58, 52;
	add.s64 	%rd66, %rd65, %rd64;
	add.s64 	%rd67, %rd66, 4602678819172646912;
	or.b64  	%rd68, %rd67, %rd60;
	mov.b64 	%fd4, %rd68;
$L__BB1_9:
	st.param.f64 	[func_retval0], %fd4;
	st.param.b32 	[func_retval0+8], %r46;
	ret;

}


// ===== COMPILED SASS (sm_100) =====

	.target	sm_100

	.elftype	@"ET_EXEC"


//--------------------- .note.nv.tkinfo           --------------------------
	.section	.note.nv.tkinfo,"",@"SHT_NOTE"
	.sectionflags	@"SHF_NOTE_NV_TKINFO"
	.tkinfo
        /*0018*/ 	.word	0x00000002
        /*0030*/ 	.string	""
        /*0030*/ 	.string	"ptxas"
        /*0030*/ 	.string	"Cuda compilation tools, release 13.0, V13.0.88"
        /*0030*/ 	.string	"Build cuda_13.0.r13.0/compiler.36424714_0"
        /*0030*/ 	.string	"-arch sm_100 -m 64 "



//--------------------- .note.nv.cuinfo           --------------------------
	.section	.note.nv.cuinfo,"",@"SHT_NOTE"
	.sectionflags	@"SHF_NOTE_NV_CUINFO"
        /*0018*/ 	.short	0x0002
        /*001a*/ 	.short	0x0064
        /*001c*/ 	.short	0x0082
	.zero		2


//--------------------- .nv.info                  --------------------------
	.section	.nv.info,"",@"SHT_CUDA_INFO"
	.align	4


	//----- nvinfo : EIATTR_REGCOUNT
	.align		4
        /*0000*/ 	.byte	0x04, 0x2f
        /*0002*/ 	.short	(.L_13 - .L_12)
	.align		4
.L_12:
        /*0004*/ 	.word	index@(_Z10rayTracingPd6VectorS0_ddiiii)
        /*0008*/ 	.word	0x00000030


	//----- nvinfo : EIATTR_FRAME_SIZE
	.align		4
.L_13:
        /*000c*/ 	.byte	0x04, 0x11
        /*000e*/ 	.short	(.L_15 - .L_14)
	.align		4
.L_14:
        /*0010*/ 	.word	index@($_Z10rayTracingPd6VectorS0_ddiiii$__internal_trig_reduction_slowpathd)
        /*0014*/ 	.word	0x00000060


	//----- nvinfo : EIATTR_FRAME_SIZE
	.align		4
.L_15:
        /*0018*/ 	.byte	0x04, 0x11
        /*001a*/ 	.short	(.L_17 - .L_16)
	.align		4
.L_16:
        /*001c*/ 	.word	index@($__internal_2_$__cuda_sm20_dsqrt_rn_f64_mediumpath_v1)
        /*0020*/ 	.word	0x00000060


	//----- nvinfo : EIATTR_FRAME_SIZE
	.align		4
.L_17:
        /*0024*/ 	.byte	0x04, 0x11
        /*0026*/ 	.short	(.L_19 - .L_18)
	.align		4
.L_18:
        /*0028*/ 	.word	index@($__internal_1_$__cuda_sm20_div_rn_f64_full)
        /*002c*/ 	.word	0x00000060


	//----- nvinfo : EIATTR_FRAME_SIZE
	.align		4
.L_19:
        /*0030*/ 	.byte	0x04, 0x11
        /*0032*/ 	.short	(.L_21 - .L_20)
	.align		4
.L_20:
        /*0034*/ 	.word	index@($__internal_0_$__cuda_sm20_dblrcp_rn_slowpath_v3)
        /*0038*/ 	.word	0x00000060


	//----- nvinfo : EIATTR_FRAME_SIZE
	.align		4
.L_21:
        /*003c*/ 	.byte	0x04, 0x11
        /*003e*/ 	.short	(.L_23 - .L_22)
	.align		4
.L_22:
        /*0040*/ 	.word	index@(_Z10rayTracingPd6VectorS0_ddiiii)
        /*0044*/ 	.word	0x00000060


	//----- nvinfo : EIATTR_MIN_STACK_SIZE
	.align		4
.L_23:
        /*0048*/ 	.byte	0x04, 0x12
        /*004a*/ 	.short	(.L_25 - .L_24)
	.align		4
.L_24:
        /*004c*/ 	.word	index@(_Z10rayTracingPd6VectorS0_ddiiii)
        /*0050*/ 	.word	0x00000060
.L_25:


//--------------------- .nv.compat                --------------------------
	.section	.nv.compat,"",@"SHT_CUDA_COMPAT_INFO"
	.align	4
        /*0000*/ 	.byte	0x02, 0x09, 0x00, 0x00, 0x02, 0x02, 0x01, 0x00, 0x02, 0x05, 0x05, 0x00, 0x03, 0x07, 0x01, 0x01
        /*0010*/ 	.byte	0x02, 0x03, 0x00, 0x00, 0x02, 0x06, 0x01, 0x00, 0x04, 0x0b, 0x08, 0x00, 0x01, 0x00, 0x00, 0x00
        /*0020*/ 	.byte	0x00, 0x00, 0x00, 0x00


//--------------------- .nv.info._Z10rayTracingPd6VectorS0_ddiiii --------------------------
	.section	.nv.info._Z10rayTracingPd6VectorS0_ddiiii,"",@"SHT_CUDA_INFO"
	.sectionflags	@""
	.align	4


	//----- nvinfo : EIATTR_CUDA_API_VERSION
	.align		4
        /*0000*/ 	.byte	0x04, 0x37
        /*0002*/ 	.short	(.L_27 - .L_26)
.L_26:
        /*0004*/ 	.word	0x00000082


	//----- nvinfo : EIATTR_KPARAM_INFO
	.align		4
.L_27:
        /*0008*/ 	.byte	0x04, 0x17
        /*000a*/ 	.short	(.L_29 - .L_28)
.L_28:
        /*000c*/ 	.word	0x00000000
        /*0010*/ 	.short	0x0008
        /*0012*/ 	.short	0x0054
        /*0014*/ 	.byte	0x00, 0xf0, 0x11, 0x00


	//----- nvinfo : EIATTR_KPARAM_INFO
	.align		4
.L_29:
        /*0018*/ 	.byte	0x04, 0x17
        /*001a*/ 	.short	(.L_31 - .L_30)
.L_30:
        /*001c*/ 	.word	0x00000000
        /*0020*/ 	.short	0x0007
        /*0022*/ 	.short	0x0050
        /*0024*/ 	.byte	0x00, 0xf0, 0x11, 0x00


	//----- nvinfo : EIATTR_KPARAM_INFO
	.align		4
.L_31:
        /*0028*/ 	.byte	0x04, 0x17
        /*002a*/ 	.short	(.L_33 - .L_32)
.L_32:
        /*002c*/ 	.word	0x00000000
        /*0030*/ 	.short	0x0006
        /*0032*/ 	.short	0x004c
        /*0034*/ 	.byte	0x00, 0xf0, 0x11, 0x00


	//----- nvinfo : EIATTR_KPARAM_INFO
	.align		4
.L_33:
        /*0038*/ 	.byte	0x04, 0x17
        /*003a*/ 	.short	(.L_35 - .L_34)
.L_34:
        /*003c*/ 	.word	0x00000000
        /*0040*/ 	.short	0x0005
        /*0042*/ 	.short	0x0048
        /*0044*/ 	.byte	0x00, 0xf0, 0x11, 0x00


	//----- nvinfo : EIATTR_KPARAM_INFO
	.align		4
.L_35:
        /*0048*/ 	.byte	0x04, 0x17
        /*004a*/ 	.short	(.L_37 - .L_36)
.L_36:
        /*004c*/ 	.word	0x00000000
        /*0050*/ 	.short	0x0004
        /*0052*/ 	.short	0x0040
        /*0054*/ 	.byte	0x00, 0xf0, 0x21, 0x00


	//----- nvinfo : EIATTR_KPARAM_INFO
	.align		4
.L_37:
        /*0058*/ 	.byte	0x04, 0x17
        /*005a*/ 	.short	(.L_39 - .L_38)
.L_38:
        /*005c*/ 	.word	0x00000000
        /*0060*/ 	.short	0x0003
        /*0062*/ 	.short	0x0038
        /*0064*/ 	.byte	0x00, 0xf0, 0x21, 0x00


	//----- nvinfo : EIATTR_KPARAM_INFO
	.align		4
.L_39:
        /*0068*/ 	.byte	0x04, 0x17
        /*006a*/ 	.short	(.L_41 - .L_40)
.L_40:
        /*006c*/ 	.word	0x00000000
        /*0070*/ 	.short	0x0002
        /*0072*/ 	.short	0x0020
        /*0074*/ 	.byte	0x00, 0xf0, 0x61, 0x00


	//----- nvinfo : EIATTR_KPARAM_INFO
	.align		4
.L_41:
        /*0078*/ 	.byte	0x04, 0x17
        /*007a*/ 	.short	(.L_43 - .L_42)
.L_42:
        /*007c*/ 	.word	0x00000000
        /*0080*/ 	.short	0x0001
        /*0082*/ 	.short	0x0008
        /*0084*/ 	.byte	0x00, 0xf0, 0x61, 0x00


	//----- nvinfo : EIATTR_KPARAM_INFO
	.align		4
.L_43:
        /*0088*/ 	.byte	0x04, 0x17
        /*008a*/ 	.short	(.L_45 - .L_44)
.L_44:
        /*008c*/ 	.word	0x00000000
        /*0090*/ 	.short	0x0000
        /*0092*/ 	.short	0x0000
        /*0094*/ 	.byte	0x00, 0xf5, 0x21, 0x00


	//----- nvinfo : EIATTR_SPARSE_MMA_MASK
	.align		4
.L_45:
        /*0098*/ 	.byte	0x03, 0x50
        /*009a*/ 	.short	0x0000


	//----- nvinfo : EIATTR_MAXREG_COUNT
	.align		4
        /*009c*/ 	.byte	0x03, 0x1b
        /*009e*/ 	.short	0x00ff


	//----- nvinfo : EIATTR_EXTERNS
	.align		4
        /*00a0*/ 	.byte	0x04, 0x0f
        /*00a2*/ 	.short	(.L_47 - .L_46)


	//   ....[0]....
	.align		4
.L_46:
        /*00a4*/ 	.word	index@(vprintf)


	//----- nvinfo : EIATTR_MERCURY_ISA_VERSION
	.align		4
.L_47:
        /*00a8*/ 	.byte	0x03, 0x5f
        /*00aa*/ 	.short	0x0101


	//----- nvinfo : EIATTR_VRC_CTA_INIT_COUNT
	.align		4
        /*00ac*/ 	.byte	0x02, 0x4a
	.zero		1
	.zero		1


	//----- nvinfo : EIATTR_SYSCALL_OFFSETS
	.align		4
        /*00b0*/ 	.byte	0x04, 0x46
        /*00b2*/ 	.short	(.L_49 - .L_48)


	//   ....[0]....
.L_48:
        /*00b4*/ 	.word	0x00003fd0


	//   ....[1]....
        /*00b8*/ 	.word	0x00004060


	//----- nvinfo : EIATTR_EXIT_INSTR_OFFSETS
	.align		4
.L_49:
        /*00bc*/ 	.byte	0x04, 0x1c
        /*00be*/ 	.short	(.L_51 - .L_50)


	//   ....[0]....
.L_50:
        /*00c0*/ 	.word	0x00003ed0


	//   ....[1]....
        /*00c4*/ 	.word	0x00004070


	//----- nvinfo : EIATTR_CRS_STACK_SIZE
	.align		4
.L_51:
        /*00c8*/ 	.byte	0x04, 0x1e
        /*00ca*/ 	.short	(.L_53 - .L_52)
.L_52:
        /*00cc*/ 	.word	0x00000000


	//----- nvinfo : EIATTR_CBANK_PARAM_SIZE
	.align		4
.L_53:
        /*00d0*/ 	.byte	0x03, 0x19
        /*00d2*/ 	.short	0x0058


	//----- nvinfo : EIATTR_PARAM_CBANK
	.align		4
        /*00d4*/ 	.byte	0x04, 0x0a
        /*00d6*/ 	.short	(.L_55 - .L_54)
	.align		4
.L_54:
        /*00d8*/ 	.word	index@(.nv.constant0._Z10rayTracingPd6VectorS0_ddiiii)
        /*00dc*/ 	.short	0x0380
        /*00de*/ 	.short	0x0058


	//----- nvinfo : EIATTR_SW_WAR
	.align		4
.L_55:
        /*00e0*/ 	.byte	0x04, 0x36
        /*00e2*/ 	.short	(.L_57 - .L_56)
.L_56:
        /*00e4*/ 	.word	0x00000008
.L_57:


//--------------------- .nv.callgraph             --------------------------
	.section	.nv.callgraph,"",@"SHT_CUDA_CALLGRAPH"
	.align	4
	.sectionentsize	8
	.align		4
        /*0000*/ 	.word	0x00000000
	.align		4
        /*0004*/ 	.word	0xffffffff
	.align		4
        /*0008*/ 	.word	index@(_Z10rayTracingPd6VectorS0_ddiiii)
	.align		4
        /*000c*/ 	.word	index@(vprintf)
	.align		4
        /*0010*/ 	.word	0x00000000
	.align		4
        /*0014*/ 	.word	0xfffffffe
	.align		4
        /*0018*/ 	.word	0x00000000
	.align		4
        /*001c*/ 	.word	0xfffffffd
	.align		4
        /*0020*/ 	.word	0x00000000
	.align		4
        /*0024*/ 	.word	0xfffffffc


//--------------------- .nv.constant4             --------------------------
	.section	.nv.constant4,"a",@progbits
	.align	8
	.align		8
.nv.constant4:
        /*0000*/ 	.dword	vprintf
	.align		8
        /*0008*/ 	.dword	precalc_xorwow_matrix
	.align		8
        /*0010*/ 	.dword	precalc_xorwow_offset_matrix
	.align		8
        /*0018*/ 	.dword	mrg32k3aM1
	.align		8
        /*0020*/ 	.dword	mrg32k3aM2
	.align		8
        /*0028*/ 	.dword	mrg32k3aM1SubSeq
	.align		8
        /*0030*/ 	.dword	mrg32k3aM2SubSeq
	.align		8
        /*0038*/ 	.dword	mrg32k3aM1Seq
	.align		8
        /*0040*/ 	.dword	mrg32k3aM2Seq
	.align		8
        /*0048*/ 	.dword	$str
	.align		8
        /*0050*/ 	.dword	__cudart_i2opi_d
	.align		8
        /*0058*/ 	.dword	__cudart_sin_cos_coeffs


//--------------------- .nv.constant3             --------------------------
	.section	.nv.constant3,"a",@progbits
	.align	8
.nv.constant3:
	.type		__cr_lgamma_table,@object
	.size		__cr_lgamma_table,(.L_8 - __cr_lgamma_table)
__cr_lgamma_table:
        /*0000*/ 	.byte	0x00, 0x00, 0x00, 0x00, 0x00, 0x00, 0x00, 0x00, 0x00, 0x00, 0x00, 0x00, 0x00, 0x00, 0x00, 0x00
        /*0010*/ 	.byte	0xef, 0x39, 0xfa, 0xfe, 0x42, 0x2e, 0xe6, 0x3f, 0x02, 0x20, 0x2a, 0xfa, 0x0b, 0xab, 0xfc, 0x3f
        /*0020*/ 	.byte	0xf9, 0x2c, 0x92, 0x7c, 0xa7, 0x6c, 0x09, 0x40, 0xc9, 0x79, 0x44, 0x3c, 0x64, 0x26, 0x13, 0x40
        /*0030*/ 	.byte	0xca, 0x01, 0xcf, 0x3a, 0x27, 0x51, 0x1a, 0x40, 0x30, 0xcc, 0x2d, 0xf3, 0xe1, 0x0c, 0x21, 0x40
        /*0040*/ 	.byte	0x0d, 0xb7, 0xfc, 0x82, 0x8e, 0x35, 0x25, 0x40
.L_8:


//--------------------- .text._Z10rayTracingPd6VectorS0_ddiiii --------------------------
	.section	.text._Z10rayTracingPd6VectorS0_ddiiii,"ax",@progbits
	.align	128
        .global         _Z10rayTracingPd6VectorS0_ddiiii
        .type           _Z10rayTracingPd6VectorS0_ddiiii,@function
        .size           _Z10rayTracingPd6VectorS0_ddiiii,(.L_x_62 - _Z10rayTracingPd6VectorS0_ddiiii)
        .other          _Z10rayTracingPd6VectorS0_ddiiii,@"STO_CUDA_ENTRY STV_DEFAULT"
_Z10rayTracingPd6VectorS0_ddiiii:
.text._Z10rayTracingPd6VectorS0_ddiiii:
[----:B------:R-:W0:Y:S01]  /*0000*/  LDC R1, c[0x0][0x37c] ;  /* 0x0000df00ff017b82 */ /* 0x000e220000000800 */
[----:B------:R-:W1:Y:S01]  /*0010*/  S2R R3, SR_TID.X ;  /* 0x0000000000037919 */ /* 0x000e620000002100 */
[----:B------:R-:W2:Y:S06]  /*0020*/  LDCU UR53, c[0x0][0x2fc] ;  /* 0x00005f80ff3577ac */ /* 0x000eac0008000800 */
[----:B------:R-:W1:Y:S01]  /*0030*/  S2UR UR4, SR_CTAID.X ;  /* 0x00000000000479c3 */ /* 0x000e620000002500 */
[----:B0-----:R-:W-:Y:S01]  /*0040*/  VIADD R1, R1, 0xffffffa0 ;  /* 0xffffffa001017836 */ /* 0x001fe20000000000 */
[----:B------:R-:W-:Y:S01]  /*0050*/  BSSY.RECONVERGENT B0, `(.L_x_0) ;  /* 0x0000258000007945 */ /* 0x000fe20003800200 */
[----:B------:R-:W-:Y:S01]  /*0060*/  IMAD.MOV.U32 R4, RZ, RZ, 0x3198c20f ;  /* 0x3198c20fff047424 */ /* 0x000fe200078e00ff */
[----:B------:R-:W0:Y:S01]  /*0070*/  LDCU.64 UR50, c[0x0][0x358] ;  /* 0x00006b00ff3277ac */ /* 0x000e220008000a00 */
[----:B------:R-:W-:-:S02]  /*0080*/  IMAD.MOV.U32 R5, RZ, RZ, 0x5efdb30c ;  /* 0x5efdb30cff057424 */ /* 0x000fc400078e00ff */
[----:B------:R-:W-:Y:S01]  /*0090*/  IMAD.MOV.U32 R6, RZ, RZ, 0x423bb012 ;  /* 0x423bb012ff067424 */ /* 0x000fe200078e00ff */
[----:B------:R-:W1:Y:S01]  /*00a0*/  LDC R0, c[0x0][0x360] ;  /* 0x0000d800ff007b82 */ /* 0x000e620000000800 */
[----:B------:R-:W-:Y:S01]  /*00b0*/  IMAD.MOV.U32 R7, RZ, RZ, -0x75bd8fc ;  /* 0xf8a42704ff077424 */ /* 0x000fe200078e00ff */
[----:B------:R3:W-:Y:S01]  /*00c0*/  STL.64 [R1], R4 ;  /* 0x0000000401007387 */ /* 0x0007e20000100a00 */
[----:B------:R-:W-:Y:S02]  /*00d0*/  IMAD.MOV.U32 R8, RZ, RZ, -0x23270784 ;  /* 0xdcd8f87cff087424 */ /* 0x000fe400078e00ff */
[----:B------:R-:W-:Y:S01]  /*00e0*/  IMAD.MOV.U32 R9, RZ, RZ, 0x57fa2510 ;  /* 0x57fa2510ff097424 */ /* 0x000fe200078e00ff */
[----:B------:R3:W-:Y:S02]  /*00f0*/  STL.64 [R1+0x8], R6 ;  /* 0x0000080601007387 */ /* 0x0007e40000100a00 */
[----:B------:R-:W4:Y:S02]  /*0100*/  LDC R2, c[0x0][0x2f8] ;  /* 0x0000be00ff027b82 */ /* 0x000f240000000800 */
[----:B------:R3:W-:Y:S01]  /*0110*/  STL.64 [R1+0x10], R8 ;  /* 0x0000100801007387 */ /* 0x0007e20000100a00 */
[----:B-1----:R-:W-:-:S05]  /*0120*/  IMAD R0, R0, UR4, R3 ;  /* 0x0000000400007c24 */ /* 0x002fca000f8e0203 */
[----:B------:R-:W-:-:S13]  /*0130*/  ISETP.NE.AND P0, PT, R0, RZ, PT ;  /* 0x000000ff0000720c */ /* 0x000fda0003f05270 */
[----:B0-234-:R-:W-:Y:S05]  /*0140*/  @!P0 BRA `(.L_x_1) ;  /* 0x0000002400208947 */ /* 0x01dfea0003800000 */
[--C-:B------:R-:W-:Y:S01]  /*0150*/  SHF.R.S32.HI R3, RZ, 0x1f, R0.reuse ;  /* 0x0000001fff037819 */ /* 0x100fe20000011400 */
[----:B------:R-:W-:Y:S02]  /*0160*/  IMAD.MOV.U32 R14, RZ, RZ, R0 ;  /* 0x000000ffff0e7224 */ /* 0x000fe400078e0000 */
[----:B------:R-:W-:-:S07]  /*0170*/  IMAD.MOV.U32 R9, RZ, RZ, RZ ;  /* 0x000000ffff097224 */ /* 0x000fce00078e00ff */
.L_x_10:
[----:B------:R-:W-:Y:S01]  /*0180*/  LOP3.LUT R36, R14, 0x3, RZ, 0xc0, !PT ;  /* 0x000000030e247812 */ /* 0x000fe200078ec0ff */
[----:B------:R-:W-:Y:S03]  /*0190*/  BSSY.RECONVERGENT B1, `(.L_x_2) ;  /* 0x000023d000017945 */ /* 0x000fe60003800200 */
[----:B------:R-:W-:-:S04]  /*01a0*/  ISETP.NE.U32.AND P0, PT, R36, RZ, PT ;  /* 0x000000ff2400720c */ /* 0x000fc80003f05070 */
[----:B------:R-:W-:-:S13]  /*01b0*/  ISETP.NE.AND.EX P0, PT, RZ, RZ, PT, P0 ;  /* 0x000000ffff00720c */ /* 0x000fda0003f05300 */
[----:B0-----:R-:W-:Y:S05]  /*01c0*/  @!P0 BRA `(.L_x_3) ;  /* 0x0000002000e48947 */ /* 0x001fea0003800000 */
[----:B------:R-:W0:Y:S01]  /*01d0*/  LDC.64 R10, c[0x4][0x8] ;  /* 0x01000200ff0a7b82 */ /* 0x000e220000000a00 */
[----:B------:R-:W-:Y:S01]  /*01e0*/  IMAD.MOV.U32 R8, RZ, RZ, RZ ;  /* 0x000000ffff087224 */ /* 0x000fe200078e00ff */
[----:B------:R-:W-:Y:S01]  /*01f0*/  CS2R R4, SRZ ;  /* 0x0000000000047805 */ /* 0x000fe2000001ff00 */
[----:B------:R-:W-:Y:S01]  /*0200*/  IMAD.MOV.U32 R16, RZ, RZ, RZ ;  /* 0x000000ffff107224 */ /* 0x000fe200078e00ff */
[----:B------:R-:W-:Y:S01]  /*0210*/  CS2R R6, SRZ ;  /* 0x0000000000067805 */ /* 0x000fe2000001ff00 */
[----:B0-----:R-:W-:-:S07]  /*0220*/  IMAD.WIDE.U32 R10, R9, 0xc80, R10 ;  /* 0x00000c80090a7825 */ /* 0x001fce00078e000a */
.L_x_5:
[----:B------:R-:W-:-:S06]  /*0230*/  IMAD R15, R16, 0x4, R1 ;  /* 0x00000004100f7824 */ /* 0x000fcc00078e0201 */
[----:B------:R-:W5:Y:S01]  /*0240*/  LDL R15, [R15+0x4] ;  /* 0x000004000f0f7983 */ /* 0x000f620000100800 */
[----:B------:R-:W-:Y:S01]  /*0250*/  IMAD.SHL.U32 R17, R16, 0x20, RZ ;  /* 0x0000002010117824 */ /* 0x000fe200078e00ff */
[----:B------:R-:W-:-:S06]  /*0260*/  UMOV UR4, URZ ;  /* 0x000000ff00047c82 */ /* 0x000fcc0008000000 */
.L_x_4:
[----:B-----5:R-:W-:Y:S01]  /*0270*/  SHF.R.U32.HI R41, RZ, UR4, R15 ;  /* 0x00000004ff297c19 */ /* 0x020fe2000801160f */
[----:B------:R-:W-:-:S03]  /*0280*/  VIADD R12, R17, UR4 ;  /* 0x00000004110c7c36 */ /* 0x000fc60008000000 */
[----:B------:R-:W-:-:S04]  /*0290*/  LOP3.LUT R13, R41, 0x1, RZ, 0xc0, !PT ;  /* 0x00000001290d7812 */ /* 0x000fc800078ec0ff */
[----:B------:R-:W-:Y:S01]  /*02a0*/  ISETP.NE.U32.AND P0, PT, R13, 0x1, PT ;  /* 0x000000010d00780c */ /* 0x000fe20003f05070 */
[----:B------:R-:W-:-:S04]  /*02b0*/  IMAD R13, R12, 0x5, RZ ;  /* 0x000000050c0d7824 */ /* 0x000fc800078e02ff */
[----:B------:R-:W-:-:S08]  /*02c0*/  IMAD.WIDE.U32 R12, R13, 0x4, R10 ;  /* 0x000000040d0c7825 */ /* 0x000fd000078e000a */
[----:B------:R-:W2:Y:S04]  /*02d0*/  @!P0 LDG.E R19, desc[UR50][R12.64] ;  /* 0x000000320c138981 */ /* 0x000ea8000c1e1900 */
[----:B------:R-:W3:Y:S04]  /*02e0*/  @!P0 LDG.E R18, desc[UR50][R12.64+0x8] ;  /* 0x000008320c128981 */ /* 0x000ee8000c1e1900 */
[----:B------:R-:W4:Y:S04]  /*02f0*/  @!P0 LDG.E R21, desc[UR50][R12.64+0x4] ;  /* 0x000004320c158981 */ /* 0x000f28000c1e1900 */
[----:B------:R-:W4:Y:S04]  /*0300*/  @!P0 LDG.E R23, desc[UR50][R12.64+0xc] ;  /* 0x00000c320c178981 */ /* 0x000f28000c1e1900 */
[----:B------:R-:W4:Y:S01]  /*0310*/  @!P0 LDG.E R20, desc[UR50][R12.64+0x10] ;  /* 0x000010320c148981 */ /* 0x000f22000c1e1900 */
[----:B------:R-:W-:-:S13]  /*0320*/  R2P PR, R41, 0x7e ;  /* 0x0000007e29007804 */ /* 0x000fda0000000000 */
[----:B------:R-:W4:Y:S04]  /*0330*/  @P1 LDG.E R25, desc[UR50][R12.64+0x14] ;  /* 0x000014320c191981 */ /* 0x000f28000c1e1900 */
        /* <DEDUP_REMOVED lines=11> */
[----:B------:R-:W4:Y:S01]  /*03f0*/  @P6 LDG.E R34, desc[UR50][R12.64+0x88] ;  /* 0x000088320c226981 */ /* 0x000f22000c1e1900 */
[----:B--2---:R-:W-:-:S03]  /*0400*/  @!P0 LOP3.LUT R8, R8, R19, RZ, 0x3c, !PT ;  /* 0x0000001308088212 */ /* 0x004fc600078e3cff */
[----:B------:R-:W2:Y:S01]  /*0410*/  @P1 LDG.E R19, desc[UR50][R12.64+0x18] ;  /* 0x000018320c131981 */ /* 0x000ea2000c1e1900 */
[----:B---3--:R-:W-:-:S03]  /*0420*/  @!P0 LOP3.LUT R7, R7, R18, RZ, 0x3c, !PT ;  /* 0x0000001207078212 */ /* 0x008fc600078e3cff */
[----:B------:R-:W3:Y:S01]  /*0430*/  @P1 LDG.E R18, desc[UR50][R12.64+0x1c] ;  /* 0x00001c320c121981 */ /* 0x000ee2000c1e1900 */
[----:B----4-:R-:W-:-:S03]  /*0440*/  @!P0 LOP3.LUT R6, R6, R21, RZ, 0x3c, !PT ;  /* 0x0000001506068212 */ /* 0x010fc600078e3cff */
[----:B------:R-:W4:Y:S01]  /*0450*/  @P1 LDG.E R21, desc[UR50][R12.64+0x20] ;  /* 0x000020320c151981 */ /* 0x000f22000c1e1900 */
[----:B------:R-:W-:-:S03]  /*0460*/  @!P0 LOP3.LUT R4, R4, R23, RZ, 0x3c, !PT ;  /* 0x0000001704048212 */ /* 0x000fc600078e3cff */
[----:B------:R-:W4:Y:S01]  /*0470*/  @P2 LDG.E R23, desc[UR50][R12.64+0x2c] ;  /* 0x00002c320c172981 */ /* 0x000f22000c1e1900 */
[----:B------:R-:W-:-:S03]  /*0480*/  @!P0 LOP3.LUT R5, R5, R20, RZ, 0x3c, !PT ;  /* 0x0000001405058212 */ /* 0x000fc600078e3cff */
[----:B------:R-:W4:Y:S01]  /*0490*/  @P1 LDG.E R20, desc[UR50][R12.64+0x24] ;  /* 0x000024320c141981 */ /* 0x000f22000c1e1900 */
[----:B------:R-:W-:-:S13]  /*04a0*/  LOP3.LUT P0, RZ, R41, 0x80, RZ, 0xc0, !PT ;  /* 0x0000008029ff7812 */ /* 0x000fda000780c0ff */
[----:B------:R-:W4:Y:S01]  /*04b0*/  @P0 LDG.E R37, desc[UR50][R12.64+0x8c] ;  /* 0x00008c320c250981 */ /* 0x000f22000c1e1900 */
[----:B------:R-:W-:-:S03]  /*04c0*/  @P1 LOP3.LUT R8, R8, R25, RZ, 0x3c, !PT ;  /* 0x0000001908081212 */ /* 0x000fc600078e3cff */
        /* <DEDUP_REMOVED lines=10> */
[----:B------:R-:W4:Y:S04]  /*0570*/  @P6 LDG.E R35, desc[UR50][R12.64+0x84] ;  /* 0x000084320c236981 */ /* 0x000f28000c1e1900 */
[----:B------:R-:W4:Y:S04]  /*0580*/  @P0 LDG.E R38, desc[UR50][R12.64+0x94] ;  /* 0x000094320c260981 */ /* 0x000f28000c1e1900 */
[----:B------:R-:W4:Y:S04]  /*0590*/  @P0 LDG.E R39, desc[UR50][R12.64+0x98] ;  /* 0x000098320c270981 */ /* 0x000f28000c1e1900 */
[----:B------:R-:W4:Y:S01]  /*05a0*/  @P0 LDG.E R40, desc[UR50][R12.64+0x9c] ;  /* 0x00009c320c280981 */ /* 0x000f22000c1e1900 */
[----:B--2---:R-:W-:-:S03]  /*05b0*/  @P1 LOP3.LUT R6, R6, R19, RZ, 0x3c, !PT ;  /* 0x0000001306061212 */ /* 0x004fc600078e3cff */
[----:B------:R-:W2:Y:S01]  /*05c0*/  @P2 LDG.E R19, desc[UR50][R12.64+0x34] ;  /* 0x000034320c132981 */ /* 0x000ea2000c1e1900 */
[----:B---3--:R-:W-:-:S03]  /*05d0*/  @P1 LOP3.LUT R7, R7, R18, RZ, 0x3c, !PT ;  /* 0x0000001207071212 */ /* 0x008fc600078e3cff */
[----:B------:R-:W3:Y:S01]  /*05e0*/  @P2 LDG.E R18, desc[UR50][R12.64+0x38] ;  /* 0x000038320c122981 */ /* 0x000ee2000c1e1900 */
[----:B----4-:R-:W-:Y:S02]  /*05f0*/  @P1 LOP3.LUT R4, R4, R21, RZ, 0x3c, !PT ;  /* 0x0000001504041212 */ /* 0x010fe400078e3cff */
[----:B------:R-:W-:Y:S01]  /*0600*/  @P2 LOP3.LUT R7, R7, R22, RZ, 0x3c, !PT ;  /* 0x0000001607072212 */ /* 0x000fe200078e3cff */
[----:B------:R-:W4:Y:S01]  /*0610*/  @P3 LDG.E R21, desc[UR50][R12.64+0x40] ;  /* 0x000040320c153981 */ /* 0x000f22000c1e1900 */
[----:B------:R-:W-:-:S03]  /*0620*/  @P2 LOP3.LUT R6, R6, R23, RZ, 0x3c, !PT ;  /* 0x0000001706062212 */ /* 0x000fc600078e3cff */
[----:B------:R-:W4:Y:S01]  /*0630*/  @P3 LDG.E R23, desc[UR50][R12.64+0x48] ;  /* 0x000048320c173981 */ /* 0x000f22000c1e1900 */
[----:B------:R-:W-:-:S03]  /*0640*/  @P1 LOP3.LUT R5, R5, R20, RZ, 0x3c, !PT ;  /* 0x0000001405051212 */ /* 0x000fc600078e3cff */
[----:B------:R-:W4:Y:S04]  /*0650*/  @P3 LDG.E R20, desc[UR50][R12.64+0x44] ;  /* 0x000044320c143981 */ /* 0x000f28000c1e1900 */
[----:B------:R-:W4:Y:S01]  /*0660*/  @P3 LDG.E R22, desc[UR50][R12.64+0x4c] ;  /* 0x00004c320c163981 */ /* 0x000f22000c1e1900 */
[----:B------:R-:W-:-:S03]  /*0670*/  @P0 LOP3.LUT R8, R8, R37, RZ, 0x3c, !PT ;  /* 0x0000002508080212 */ /* 0x000fc600078e3cff */
[----:B------:R-:W4:Y:S01]  /*0680*/  @P0 LDG.E R37, desc[UR50][R12.64+0x90] ;  /* 0x000090320c250981 */ /* 0x000f22000c1e1900 */
[----:B--2---:R-:W-:Y:S02]  /*0690*/  @P2 LOP3.LUT R4, R4, R19, RZ, 0x3c, !PT ;  /* 0x0000001304042212 */ /* 0x004fe400078e3cff */
[----:B---3--:R-:W-:Y:S02]  /*06a0*/  @P2 LOP3.LUT R5, R5, R18, RZ, 0x3c, !PT ;  /* 0x0000001205052212 */ /* 0x008fe400078e3cff */
[----:B----4-:R-:W-:Y:S02]  /*06b0*/  @P3 LOP3.LUT R6, R6, R21, RZ, 0x3c, !PT ;  /* 0x0000001506063212 */ /* 0x010fe400078e3cff */
[----:B------:R-:W-:Y:S02]  /*06c0*/  @P3 LOP3.LUT R4, R4, R23, RZ, 0x3c, !PT ;  /* 0x0000001704043212 */ /* 0x000fe400078e3cff */
[----:B------:R-:W-:Y:S02]  /*06d0*/  @P3 LOP3.LUT R7, R7, R20, RZ, 0x3c, !PT ;  /* 0x0000001407073212 */ /* 0x000fe400078e3cff */
[----:B------:R-:W-:-:S02]  /*06e0*/  @P3 LOP3.LUT R5, R5, R22, RZ, 0x3c, !PT ;  /* 0x0000001605053212 */ /* 0x000fc400078e3cff */
[----:B------:R-:W-:Y:S02]  /*06f0*/  @P4 LOP3.LUT R6, R6, R25, RZ, 0x3c, !PT ;  /* 0x0000001906064212 */ /* 0x000fe400078e3cff */
[----:B------:R-:W-:Y:S02]  /*0700*/  @P4 LOP3.LUT R7, R7, R24, RZ, 0x3c, !PT ;  /* 0x0000001807074212 */ /* 0x000fe400078e3cff */
[----:B------:R-:W-:Y:S02]  /*0710*/  @P4 LOP3.LUT R4, R4, R27, RZ, 0x3c, !PT ;  /* 0x0000001b04044212 */ /* 0x000fe400078e3cff */
        /* <DEDUP_REMOVED lines=13> */
[----:B------:R-:W-:-:S13]  /*07f0*/  R2P PR, R41.B1, 0x7f ;  /* 0x0000007f29007804 */ /* 0x000fda0000001000 */
[----:B------:R-:W2:Y:S04]  /*0800*/  @P0 LDG.E R19, desc[UR50][R12.64+0xa0] ;  /* 0x0000a0320c130981 */ /* 0x000ea8000c1e1900 */
[----:B------:R-:W3:Y:S04]  /*0810*/  @P0 LDG.E R21, desc[UR50][R12.64+0xa4] ;  /* 0x0000a4320c150981 */ /* 0x000ee8000c1e1900 */
        /* <DEDUP_REMOVED lines=22> */
[----:B----4-:R-:W-:-:S03]  /*0980*/  @P0 LOP3.LUT R7, R7, R18, RZ, 0x3c, !PT ;  /* 0x0000001207070212 */ /* 0x010fc600078e3cff */
[----:B------:R-:W4:Y:S01]  /*0990*/  @P1 LDG.E R18, desc[UR50][R12.64+0xbc] ;  /* 0x0000bc320c121981 */ /* 0x000f22000c1e1900 */
[----:B------:R-:W-:-:S03]  /*09a0*/  @P0 LOP3.LUT R4, R4, R23, RZ, 0x3c, !PT ;  /* 0x0000001704040212 */ /* 0x000fc600078e3cff */
[----:B------:R-:W3:Y:S01]  /*09b0*/  @P4 LDG.E R23, desc[UR50][R12.64+0xf0] ;  /* 0x0000f0320c174981 */ /* 0x000ee2000c1e1900 */
[----:B------:R-:W-:Y:S02]  /*09c0*/  @P0 LOP3.LUT R5, R5, R20, RZ, 0x3c, !PT ;  /* 0x0000001405050212 */ /* 0x000fe400078e3cff */
[----:B------:R-:W-:Y:S01]  /*09d0*/  LOP3.LUT P0, RZ, R41, 0x8000, RZ, 0xc0, !PT ;  /* 0x0000800029ff7812 */ /* 0x000fe2000780c0ff */
[----:B------:R-:W3:-:S12]  /*09e0*/  @P1 LDG.E R20, desc[UR50][R12.64+0xc4] ;  /* 0x0000c4320c141981 */ /* 0x000ed8000c1e1900 */
[----:B------:R-:W3:Y:S01]  /*09f0*/  @P0 LDG.E R35, desc[UR50][R12.64+0x12c] ;  /* 0x00012c320c230981 */ /* 0x000ee2000c1e1900 */
[----:B------:R-:W-:-:S03]  /*0a00*/  @P1 LOP3.LUT R8, R8, R25, RZ, 0x3c, !PT ;  /* 0x0000001908081212 */ /* 0x000fc600078e3cff */
[----:B------:R-:W3:Y:S01]  /*0a10*/  @P3 LDG.E R25, desc[UR50][R12.64+0xe0] ;  /* 0x0000e0320c193981 */ /* 0x000ee2000c1e1900 */
[----:B------:R-:W-:-:S03]  /*0a20*/  @P2 LOP3.LUT R8, R8, R27, RZ, 0x3c, !PT ;  /* 0x0000001b08082212 */ /* 0x000fc600078e3cff */
[----:B------:R-:W3:Y:S01]  /*0a30*/  @P3 LDG.E R27, desc[UR50][R12.64+0xe8] ;  /* 0x0000e8320c1b3981 */ /* 0x000ee2000c1e1900 */
[----:B------:R-:W-:-:S03]  /*0a40*/  @P3 LOP3.LUT R8, R8, R29, RZ, 0x3c, !PT ;  /* 0x0000001d08083212 */ /* 0x000fc600078e3cff */
[----:B------:R-:W3:Y:S04]  /*0a50*/  @P4 LDG.E R29, desc[UR50][R12.64+0xf4] ;  /* 0x0000f4320c1d4981 */ /* 0x000ee8000c1e1900 */
[----:B------:R-:W3:Y:S04]  /*0a60*/  @P0 LDG.E R39, desc[UR50][R12.64+0x130] ;  /* 0x000130320c270981 */ /* 0x000ee8000c1e1900 */
[----:B------:R-:W3:Y:S04]  /*0a70*/  @P0 LDG.E R42, desc[UR50][R12.64+0x13c] ;  /* 0x00013c320c2a0981 */ /* 0x000ee8000c1e1900 */
[----:B------:R-:W3:Y:S01]  /*0a80*/  @P0 LDG.E R41, desc[UR50][R12.64+0x138] ;  /* 0x000138320c290981 */ /* 0x000ee2000c1e1900 */
[----:B--2---:R-:W-:-:S03]  /*0a90*/  @P1 LOP3.LUT R6, R6, R19, RZ, 0x3c, !PT ;  /* 0x0000001306061212 */ /* 0x004fc600078e3cff */
[----:B------:R-:W2:Y:S01]  /*0aa0*/  @P2 LDG.E R19, desc[UR50][R12.64+0xcc] ;  /* 0x0000cc320c132981 */ /* 0x000ea2000c1e1900 */
[----:B----4-:R-:W-:-:S03]  /*0ab0*/  @P1 LOP3.LUT R7, R7, R18, RZ, 0x3c, !PT ;  /* 0x0000001207071212 */ /* 0x010fc600078e3cff */
[----:B------:R-:W4:Y:S01]  /*0ac0*/  @P2 LDG.E R18, desc[UR50][R12.64+0xd0] ;  /* 0x0000d0320c122981 */ /* 0x000f22000c1e1900 */
[----:B---3--:R-:W-:-:S03]  /*0ad0*/  @P4 LOP3.LUT R8, R8, R23, RZ, 0x3c, !PT ;  /* 0x0000001708084212 */ /* 0x008fc600078e3cff */
[----:B------:R-:W3:Y:S01]  /*0ae0*/  @P2 LDG.E R23, desc[UR50][R12.64+0xd4] ;  /* 0x0000d4320c172981 */ /* 0x000ee2000c1e1900 */
[----:B------:R-:W-:-:S03]  /*0af0*/  @P5 LOP3.LUT R8, R8, R31, RZ, 0x3c, !PT ;  /* 0x0000001f08085212 */ /* 0x000fc600078e3cff */
        /* <DEDUP_REMOVED lines=9> */
[----:B------:R-:W-:Y:S01]  /*0b90*/  @P2 LOP3.LUT R5, R5, R22, RZ, 0x3c, !PT ;  /* 0x0000001605052212 */ /* 0x000fe200078e3cff */
[----:B------:R-:W-:-:S03]  /*0ba0*/  UIADD3 UR4, UPT, UPT, UR4, 0x10, URZ ;  /* 0x0000001004047890 */ /* 0x000fc6000fffe0ff */
[----:B------:R-:W-:Y:S01]  /*0bb0*/  @P3 LOP3.LUT R5, R5, R26, RZ, 0x3c, !PT ;  /* 0x0000001a05053212 */ /* 0x000fe200078e3cff */
[----:B------:R-:W-:-:S03]  /*0bc0*/  UISETP.NE.AND UP0, UPT, UR4, 0x20, UPT ;  /* 0x000000200400788c */ /* 0x000fc6000bf05270 */
[----:B------:R-:W-:-:S04]  /*0bd0*/  @P4 LOP3.LUT R5, R5, R30, RZ, 0x3c, !PT ;  /* 0x0000001e05054212 */ /* 0x000fc800078e3cff */
[----:B------:R-:W-:-:S04]  /*0be0*/  @P5 LOP3.LUT R5, R5, R34, RZ, 0x3c, !PT ;  /* 0x0000002205055212 */ /* 0x000fc800078e3cff */
[----:B------:R-:W-:-:S04]  /*0bf0*/  @P6 LOP3.LUT R5, R5, R40, RZ, 0x3c, !PT ;  /* 0x0000002805056212 */ /* 0x000fc800078e3cff */
[----:B------:R-:W-:Y:S02]  /*0c00*/  @P0 LOP3.LUT R5, R5, R42, RZ, 0x3c, !PT ;  /* 0x0000002a05050212 */ /* 0x000fe400078e3cff */
[----:B--2---:R-:W-:-:S04]  /*0c10*/  @P2 LOP3.LUT R6, R6, R19, RZ, 0x3c, !PT ;  /* 0x0000001306062212 */ /* 0x004fc800078e3cff */
[----:B------:R-:W-:Y:S02]  /*0c20*/  @P3 LOP3.LUT R6, R6, R25, RZ, 0x3c, !PT ;  /* 0x0000001906063212 */ /* 0x000fe400078e3cff */
[----:B----4-:R-:W-:Y:S02]  /*0c30*/  @P2 LOP3.LUT R7, R7, R18, RZ, 0x3c, !PT ;  /* 0x0000001207072212 */ /* 0x010fe400078e3cff */
[----:B---3--:R-:W-:Y:S02]  /*0c40*/  @P2 LOP3.LUT R4, R4, R23, RZ, 0x3c, !PT ;  /* 0x0000001704042212 */ /* 0x008fe400078e3cff */
        /* <DEDUP_REMOVED lines=13> */
[----:B------:R-:W-:Y:S01]  /*0d20*/  @P0 LOP3.LUT R4, R4, R41, RZ, 0x3c, !PT ;  /* 0x0000002904040212 */ /* 0x000fe200078e3cff */
[----:B------:R-:W-:Y:S06]  /*0d30*/  BRA.U UP0, `(.L_x_4) ;  /* 0xfffffff5004c7547 */ /* 0x000fec000b83ffff */
[----:B------:R-:W-:-:S05]  /*0d40*/  VIADD R16, R16, 0x1 ;  /* 0x0000000110107836 */ /* 0x000fca0000000000 */
[----:B------:R-:W-:-:S13]  /*0d50*/  ISETP.NE.AND P0, PT, R16, 0x5, PT ;  /* 0x000000051000780c */ /* 0x000fda0003f05270 */
[----:B------:R-:W-:Y:S05]  /*0d60*/  @P0 BRA `(.L_x_5) ;  /* 0xfffffff400300947 */ /* 0x000fea000383ffff */
[----:B------:R0:W-:Y:S01]  /*0d70*/  STL.64 [R1+0x8], R6 ;  /* 0x0000080601007387 */ /* 0x0001e20000100a00 */
[----:B------:R-:W-:-:S03]  /*0d80*/  ISETP.NE.U32.AND P0, PT, R36, 0x1, PT ;  /* 0x000000012400780c */ /* 0x000fc60003f05070 */
[----:B------:R0:W-:Y:S01]  /*0d90*/  STL.64 [R1+0x10], R4 ;  /* 0x0000100401007387 */ /* 0x0001e20000100a00 */
[----:B------:R-:W-:-:S03]  /*0da0*/  ISETP.NE.AND.EX P0, PT, RZ, RZ, PT, P0 ;  /* 0x000000ffff00720c */ /* 0x000fc60003f05300 */
[----:B------:R0:W-:Y:S10]  /*0db0*/  STL [R1+0x4], R8 ;  /* 0x0000040801007387 */ /* 0x0001f40000100800 */
[----:B0-----:R-:W-:Y:S05]  /*0dc0*/  @!P0 BRA `(.L_x_3) ;  /* 0x0000001400e48947 */ /* 0x001fea0003800000 */
[----:B------:R-:W-:Y:S01]  /*0dd0*/  IMAD.MOV.U32 R8, RZ, RZ, RZ ;  /* 0x000000ffff087224 */ /* 0x000fe200078e00ff */
[----:B------:R-:W-:Y:S01]  /*0de0*/  CS2R R4, SRZ ;  /* 0x0000000000047805 */ /* 0x000fe2000001ff00 */
[----:B------:R-:W-:Y:S01]  /*0df0*/  IMAD.MOV.U32 R16, RZ, RZ, RZ ;  /* 0x000000ffff107224 */ /* 0x000fe200078e00ff */
[----:B------:R-:W-:-:S07]  /*0e00*/  CS2R R6, SRZ ;  /* 0x0000000000067805 */ /* 0x000fce000001ff00 */
.L_x_7:
[----:B------:R-:W-:-:S06]  /*0e10*/  IMAD R15, R16, 0x4, R1 ;  /* 0x00000004100f7824 */ /* 0x000fcc00078e0201 */
[----:B------:R-:W5:Y:S01]  /*0e20*/  LDL R15, [R15+0x4] ;  /* 0x000004000f0f7983 */ /* 0x000f620000100800 */
[----:B------:R-:W-:Y:S01]  /*0e30*/  IMAD.SHL.U32 R17, R16, 0x20, RZ ;  /* 0x0000002010117824 */ /* 0x000fe200078e00ff */
[----:B------:R-:W-:-:S06]  /*0e40*/  UMOV UR4, URZ ;  /* 0x000000ff00047c82 */ /* 0x000fcc0008000000 */
.L_x_6:
        /* <DEDUP_REMOVED lines=181> */
[----:B0-----:R-:W-:Y:S05]  /*19a0*/  @P0 BRA `(.L_x_3) ;  /* 0x0000000800ec0947 */ /* 0x001fea0003800000 */
[----:B------:R-:W-:Y:S01]  /*19b0*/  IMAD.MOV.U32 R8, RZ, RZ, RZ ;  /* 0x000000ffff087224 */ /* 0x000fe200078e00ff */
[----:B------:R-:W-:Y:S01]  /*19c0*/  CS2R R4, SRZ ;  /* 0x0000000000047805 */ /* 0x000fe2000001ff00 */
[----:B------:R-:W-:Y:S01]  /*19d0*/  IMAD.MOV.U32 R16, RZ, RZ, RZ ;  /* 0x000000ffff107224 */ /* 0x000fe200078e00ff */
[----:B------:R-:W-:-:S07]  /*19e0*/  CS2R R6, SRZ ;  /* 0x0000000000067805 */ /* 0x000fce000001ff00 */
.L_x_9:
[----:B------:R-:W-:-:S06]  /*19f0*/  IMAD R15, R16, 0x4, R1 ;  /* 0x00000004100f7824 */ /* 0x000fcc00078e0201 */
[----:B------:R-:W5:Y:S01]  /*1a00*/  LDL R15, [R15+0x4] ;  /* 0x000004000f0f7983 */ /* 0x000f620000100800 */
[----:B------:R-:W-:Y:S01]  /*1a10*/  IMAD.SHL.U32 R17, R16, 0x20, RZ ;  /* 0x0000002010117824 */ /* 0x000fe200078e00ff */
[----:B------:R-:W-:-:S06]  /*1a20*/  UMOV UR4, URZ ;  /* 0x000000ff00047c82 */ /* 0x000fcc0008000000 */
.L_x_8:
        /* <DEDUP_REMOVED lines=60> */
[----:B------:R-:W4:Y:S01]  /*1df0*/  @P3 LDG.E R21, desc[UR50][R12.64+0x40] ;  /* 0x000040320c153981 */ /* 0x000f22000c1e1900 */
[----:B------:R-:W-:-:S03]  /*1e00*/  @P2 LOP3.LUT R6, R6, R23, RZ, 0x3c, !PT ;  /* 0x0000001706062212 */ /* 0x000fc600078e3cff */
        /* <DEDUP_REMOVED lines=58> */
[----:B------:R-:W4:-:S12]  /*21b0*/  @P1 LDG.E R20, desc[UR50][R12.64+0xc4] ;  /* 0x0000c4320c141981 */ /* 0x000f18000c1e1900 */
        /* <DEDUP_REMOVED lines=14> */
[----:B------:R-:W-:-:S03]  /*22a0*/  @P5 LOP3.LUT R8, R8, R31, RZ, 0x3c, !PT ;  /* 0x0000001f08085212 */ /* 0x000fc600078e3cff */
[----:B------:R-:W3:Y:S01]  /*22b0*/  @P4 LDG.E R31, desc[UR50][R12.64+0xfc] ;  /* 0x0000fc320c1f4981 */ /* 0x000ee2000c1e1900 */
[----:B------:R-:W-:-:S03]  /*22c0*/  @P6 LOP3.LUT R8, R8, R33, RZ, 0x3c, !PT ;  /* 0x0000002108086212 */ /* 0x000fc600078e3cff */
[----:B------:R-:W3:Y:S01]  /*22d0*/  @P5 LDG.E R33, desc[UR50][R12.64+0x108] ;  /* 0x000108320c215981 */ /* 0x000ee2000c1e1900 */
[----:B----4-:R-:W-:-:S03]  /*22e0*/  @P1 LOP3.LUT R7, R7, R18, RZ, 0x3c, !PT ;  /* 0x0000001207071212 */ /* 0x010fc600078e3cff */
[----:B------:R-:W4:Y:S01]  /*22f0*/  @P6 LDG.E R18, desc[UR50][R12.64+0x120] ;  /* 0x000120320c126981 */ /* 0x000f22000c1e1900 */
[----:B------:R-:W-:-:S03]  /*2300*/  @P0 LOP3.LUT R8, R8, R35, RZ, 0x3c, !PT ;  /* 0x0000002308080212 */ /* 0x000fc600078e3cff */
[----:B------:R-:W4:Y:S01]  /*2310*/  @P5 LDG.E R35, desc[UR50][R12.64+0x110] ;  /* 0x000110320c235981 */ /* 0x000f22000c1e1900 */
[----:B------:R-:W-:-:S03]  /*2320*/  @P1 LOP3.LUT R4, R4, R21, RZ, 0x3c, !PT ;  /* 0x0000001504041212 */ /* 0x000fc600078e3cff */
[----:B------:R-:W4:Y:S01]  /*2330*/  @P0 LDG.E R21, desc[UR50][R12.64+0x130] ;  /* 0x000130320c150981 */ /* 0x000f22000c1e1900 */
[----:B------:R-:W-:Y:S02]  /*2340*/  @P1 LOP3.LUT R5, R5, R20, RZ, 0x3c, !PT ;  /* 0x0000001405051212 */ /* 0x000fe400078e3cff */
[----:B------:R-:W-:Y:S02]  /*2350*/  @P2 LOP3.LUT R7, R7, R22, RZ, 0x3c, !PT ;  /* 0x0000001607072212 */ /* 0x000fe400078e3cff */
[----:B------:R-:W-:Y:S01]  /*2360*/  @P2 LOP3.LUT R5, R5, R24, RZ, 0x3c, !PT ;  /* 0x0000001805052212 */ /* 0x000fe200078e3cff */
[----:B------:R-:W-:Y:S01]  /*2370*/  UIADD3 UR4, UPT, UPT, UR4, 0x10, URZ ;  /* 0x0000001004047890 */ /* 0x000fe2000fffe0ff */
[----:B------:R-:W-:Y:S02]  /*2380*/  @P3 LOP3.LUT R7, R7, R26, RZ, 0x3c, !PT ;  /* 0x0000001a07073212 */ /* 0x000fe400078e3cff */
[----:B------:R-:W-:Y:S01]  /*2390*/  @P3 LOP3.LUT R5, R5, R28, RZ, 0x3c, !PT ;  /* 0x0000001c05053212 */ /* 0x000fe200078e3cff */
[----:B------:R-:W-:Y:S01]  /*23a0*/  UISETP.NE.AND UP0, UPT, UR4, 0x20, UPT ;  /* 0x000000200400788c */ /* 0x000fe2000bf05270 */
[----:B------:R-:W-:-:S02]  /*23b0*/  @P4 LOP3.LUT R7, R7, R30, RZ, 0x3c, !PT ;  /* 0x0000001e07074212 */ /* 0x000fc400078e3cff */
[----:B------:R-:W-:Y:S02]  /*23c0*/  @P4 LOP3.LUT R5, R5, R32, RZ, 0x3c, !PT ;  /* 0x0000002005054212 */ /* 0x000fe400078e3cff */
[----:B------:R-:W-:Y:S02]  /*23d0*/  @P5 LOP3.LUT R7, R7, R34, RZ, 0x3c, !PT ;  /* 0x0000002207075212 */ /* 0x000fe400078e3cff */
[----:B------:R-:W-:-:S04]  /*23e0*/  @P5 LOP3.LUT R5, R5, R36, RZ, 0x3c, !PT ;  /* 0x0000002405055212 */ /* 0x000fc800078e3cff */
[----:B------:R-:W-:-:S04]  /*23f0*/  @P6 LOP3.LUT R5, R5, R38, RZ, 0x3c, !PT ;  /* 0x0000002605056212 */ /* 0x000fc800078e3cff */
[----:B------:R-:W-:Y:S02]  /*2400*/  @P0 LOP3.LUT R5, R5, R42, RZ, 0x3c, !PT ;  /* 0x0000002a05050212 */ /* 0x000fe400078e3cff */
[----:B--2---:R-:W-:-:S04]  /*2410*/  @P2 LOP3.LUT R6, R6, R19, RZ, 0x3c, !PT ;  /* 0x0000001306062212 */ /* 0x004fc800078e3cff */
[----:B------:R-:W-:Y:S02]  /*2420*/  @P3 LOP3.LUT R6, R6, R25, RZ, 0x3c, !PT ;  /* 0x0000001906063212 */ /* 0x000fe400078e3cff */
[----:B---3--:R-:W-:-:S04]  /*2430*/  @P2 LOP3.LUT R4, R4, R23, RZ, 0x3c, !PT ;  /* 0x0000001704042212 */ /* 0x008fc800078e3cff */
[----:B------:R-:W-:Y:S02]  /*2440*/  @P3 LOP3.LUT R4, R4, R27, RZ, 0x3c, !PT ;  /* 0x0000001b04043212 */ /* 0x000fe400078e3cff */
[----:B------:R-:W-:Y:S02]  /*2450*/  @P4 LOP3.LUT R6, R6, R29, RZ, 0x3c, !PT ;  /* 0x0000001d06064212 */ /* 0x000fe400078e3cff */
[----:B------:R-:W-:Y:S02]  /*2460*/  @P4 LOP3.LUT R4, R4, R31, RZ, 0x3c, !PT ;  /* 0x0000001f04044212 */ /* 0x000fe400078e3cff */
[----:B------:R-:W-:Y:S02]  /*2470*/  @P5 LOP3.LUT R6, R6, R33, RZ, 0x3c, !PT ;  /* 0x0000002106065212 */ /* 0x000fe400078e3cff */
[----:B----4-:R-:W-:Y:S02]  /*2480*/  @P6 LOP3.LUT R7, R7, R18, RZ, 0x3c, !PT ;  /* 0x0000001207076212 */ /* 0x010fe400078e3cff */
        /* <DEDUP_REMOVED lines=10> */
[----:B------:R0:W-:Y:S04]  /*2530*/  STL.64 [R1+0x8], R6 ;  /* 0x0000080601007387 */ /* 0x0001e80000100a00 */
[----:B------:R0:W-:Y:S04]  /*2540*/  STL.64 [R1+0x10], R4 ;  /* 0x0000100401007387 */ /* 0x0001e80000100a00 */
[----:B------:R0:W-:Y:S02]  /*2550*/  STL [R1+0x4], R8 ;  /* 0x0000040801007387 */ /* 0x0001e40000100800 */
.L_x_3:
[----:B------:R-:W-:Y:S05]  /*2560*/  BSYNC.RECONVERGENT B1 ;  /* 0x0000000000017941 */ /* 0x000fea0003800200 */
.L_x_2:
[C---:B------:R-:W-:Y:S01]  /*2570*/  ISETP.GT.U32.AND P0, PT, R14.reuse, 0x3, PT ;  /* 0x000000030e00780c */ /* 0x040fe20003f04070 */
[----:B------:R-:W-:Y:S01]  /*2580*/  VIADD R9, R9, 0x1 ;  /* 0x0000000109097836 */ /* 0x000fe20000000000 */
[--C-:B------:R-:W-:Y:S02]  /*2590*/  SHF.R.U64 R14, R14, 0x2, R3.reuse ;  /* 0x000000020e0e7819 */ /* 0x100fe40000001203 */
[----:B------:R-:W-:Y:S02]  /*25a0*/  ISETP.GT.U32.AND.EX P0, PT, R3, RZ, PT, P0 ;  /* 0x000000ff0300720c */ /* 0x000fe40003f04100 */
[----:B------:R-:W-:-:S11]  /*25b0*/  SHF.R.U32.HI R3, RZ, 0x2, R3 ;  /* 0x00000002ff037819 */ /* 0x000fd60000011603 */
[----:B------:R-:W-:Y:S05]  /*25c0*/  @P0 BRA `(.L_x_10) ;  /* 0xffffffd800ec0947 */ /* 0x000fea000383ffff */
.L_x_1:
[----:B------:R-:W-:Y:S05]  /*25d0*/  BSYNC.RECONVERGENT B0 ;  /* 0x0000000000007941 */ /* 0x000fea0003800200 */
.L_x_0:
[----:B0-----:R-:W0:Y:S01]  /*25e0*/  LDC.64 R4, c[0x0][0x3c8] ;  /* 0x0000f200ff047b82 */ /* 0x001e220000000a00 */
[----:B------:R1:W-:Y:S04]  /*25f0*/  STL.64 [R1+0x18], RZ ;  /* 0x000018ff01007387 */ /* 0x0003e80000100a00 */
[----:B------:R1:W-:Y:S03]  /*2600*/  STL [R1+0x20], RZ ;  /* 0x000020ff01007387 */ /* 0x0003e60000100800 */
[----:B------:R-:W2:Y:S01]  /*2610*/  LDC R10, c[0x0][0x3d4] ;  /* 0x0000f500ff0a7b82 */ /* 0x000ea20000000800 */
[----:B------:R1:W-:Y:S01]  /*2620*/  STL.64 [R1+0x28], RZ ;  /* 0x000028ff01007387 */ /* 0x0003e20000100a00 */
[----:B0-----:R-:W-:-:S05]  /*2630*/  IMAD R3, R5, R4, RZ ;  /* 0x0000000405037224 */ /* 0x001fca00078e02ff */
[-C--:B------:R-:W-:Y:S02]  /*2640*/  IABS R9, R3.reuse ;  /* 0x0000000300097213 */ /* 0x080fe40000000000 */
[----:B------:R-:W-:Y:S02]  /*2650*/  IABS R12, R3 ;  /* 0x00000003000c7213 */ /* 0x000fe40000000000 */
[----:B------:R-:W0:Y:S01]  /*2660*/  I2F.RP R6, R9 ;  /* 0x0000000900067306 */ /* 0x000e220000209400 */
[----:B--2---:R-:W-:-:S07]  /*2670*/  IABS R11, R10 ;  /* 0x0000000a000b7213 */ /* 0x004fce0000000000 */
[----:B0-----:R-:W0:Y:S02]  /*2680*/  MUFU.RCP R6, R6 ;  /* 0x0000000600067308 */ /* 0x001e240000001000 */
[----:B0-----:R-:W-:Y:S02]  /*2690*/  VIADD R4, R6, 0xffffffe ;  /* 0x0ffffffe06047836 */ /* 0x001fe40000000000 */
[----:B------:R-:W-:-:S04]  /*26a0*/  IMAD.MOV R6, RZ, RZ, -R12 ;  /* 0x000000ffff067224 */ /* 0x000fc800078e0a0c */
[----:B------:R0:W2:Y:S02]  /*26b0*/  F2I.FTZ.U32.TRUNC.NTZ R5, R4 ;  /* 0x0000000400057305 */ /* 0x0000a4000021f000 */
[----:B0-----:R-:W-:Y:S02]  /*26c0*/  IMAD.MOV.U32 R4, RZ, RZ, RZ ;  /* 0x000000ffff047224 */ /* 0x001fe400078e00ff */
[----:B--2---:R-:W-:-:S04]  /*26d0*/  IMAD.MOV R8, RZ, RZ, -R5 ;  /* 0x000000ffff087224 */ /* 0x004fc800078e0a05 */
[----:B------:R-:W-:Y:S02]  /*26e0*/  IMAD R7, R8, R9, RZ ;  /* 0x0000000908077224 */ /* 0x000fe400078e02ff */
[----:B------:R-:W-:Y:S02]  /*26f0*/  IMAD.MOV.U32 R8, RZ, RZ, R11 ;  /* 0x000000ffff087224 */ /* 0x000fe400078e000b */
[----:B------:R-:W-:-:S06]  /*2700*/  IMAD.HI.U32 R5, R5, R7, R4 ;  /* 0x0000000705057227 */ /* 0x000fcc00078e0004 */
[----:B------:R-:W-:-:S04]  /*2710*/  IMAD.HI.U32 R7, R5, R8, RZ ;  /* 0x0000000805077227 */ /* 0x000fc800078e00ff */
[----:B------:R-:W-:Y:S02]  /*2720*/  IMAD R4, R7, R6, R8 ;  /* 0x0000000607047224 */ /* 0x000fe400078e0208 */
[----:B------:R-:W-:-:S03]  /*2730*/  IMAD.MOV.U32 R8, RZ, RZ, RZ ;  /* 0x000000ffff087224 */ /* 0x000fc600078e00ff */
[----:B------:R-:W-:-:S13]  /*2740*/  ISETP.GT.U32.AND P1, PT, R9, R4, PT ;  /* 0x000000040900720c */ /* 0x000fda0003f24070 */
[----:B------:R-:W-:Y:S02]  /*2750*/  @!P1 IMAD.IADD R4, R4, 0x1, -R9 ;  /* 0x0000000104049824 */ /* 0x000fe400078e0a09 */
[----:B------:R-:W-:Y:S01]  /*2760*/  @!P1 VIADD R7, R7, 0x1 ;  /* 0x0000000107079836 */ /* 0x000fe20000000000 */
[C---:B------:R-:W-:Y:S02]  /*2770*/  ISETP.NE.AND P1, PT, R3.reuse, RZ, PT ;  /* 0x000000ff0300720c */ /* 0x040fe40003f25270 */
[----:B------:R-:W-:Y:S02]  /*2780*/  ISETP.GE.U32.AND P0, PT, R4, R9, PT ;  /* 0x000000090400720c */ /* 0x000fe40003f06070 */
[----:B------:R-:W-:-:S04]  /*2790*/  LOP3.LUT R4, R3, R10, RZ, 0x3c, !PT ;  /* 0x0000000a03047212 */ /* 0x000fc800078e3cff */
[----:B------:R-:W-:Y:S02]  /*27a0*/  ISETP.GE.AND P2, PT, R4, RZ, PT ;  /* 0x000000ff0400720c */ /* 0x000fe40003f46270 */
[----:B------:R-:W-:-:S05]  /*27b0*/  CS2R R4, SRZ ;  /* 0x0000000000047805 */ /* 0x000fca000001ff00 */
[----:B------:R-:W-:-:S06]  /*27c0*/  @P0 VIADD R7, R7, 0x1 ;  /* 0x0000000107070836 */ /* 0x000fcc0000000000 */
[----:B------:R-:W-:Y:S01]  /*27d0*/  @!P2 IMAD.MOV R7, RZ, RZ, -R7 ;  /* 0x000000ffff07a224 */ /* 0x000fe200078e0a07 */
[----:B------:R-:W-:Y:S01]  /*27e0*/  @!P1 LOP3.LUT R7, RZ, R3, RZ, 0x33, !PT ;  /* 0x00000003ff079212 */ /* 0x000fe200078e33ff */
[----:B------:R-:W-:-:S03]  /*27f0*/  IMAD.MOV.U32 R3, RZ, RZ, RZ ;  /* 0x000000ffff037224 */ /* 0x000fc600078e00ff */
[----:B------:R-:W-:-:S13]  /*2800*/  ISETP.GE.AND P0, PT, R7, RZ, PT ;  /* 0x000000ff0700720c */ /* 0x000fda0003f06270 */
[----:B-1----:R-:W-:Y:S05]  /*2810*/  @!P0 BRA `(.L_x_11) ;  /* 0x0000001400a88947 */ /* 0x002fea0003800000 */
[----:B------:R-:W0:Y:S01]  /*2820*/  LDC.64 R4, c[0x0][0x390] ;  /* 0x0000e400ff047b82 */ /* 0x000e220000000a00 */
[----:B------:R-:W1:Y:S01]  /*2830*/  LDCU UR52, c[0x0][0x3d0] ;  /* 0x00007a00ff3477ac */ /* 0x000e620008000800 */
[----:B------:R-:W-:Y:S01]  /*2840*/  BSSY B0, `(.L_x_11) ;  /* 0x0000167000007945 */ /* 0x000fe20003800000 */
[----:B------:R-:W-:Y:S01]  /*2850*/  IMAD.MOV.U32 R3, RZ, RZ, RZ ;  /* 0x000000ffff037224 */ /* 0x000fe200078e00ff */
[----:B------:R-:W2:Y:S04]  /*2860*/  LDCU.64 UR44, c[0x0][0x388] ;  /* 0x00007100ff2c77ac */ /* 0x000ea80008000a00 */
[----:B------:R-:W3:Y:S01]  /*2870*/  LDC.64 R8, c[0x0][0x388] ;  /* 0x0000e200ff087b82 */ /* 0x000ee20000000a00 */
[----:B------:R-:W4:Y:S01]  /*2880*/  LDCU.64 UR48, c[0x0][0x3c0] ;  /* 0x00007800ff3077ac */ /* 0x000f220008000a00 */
[----:B------:R-:W0:Y:S06]  /*2890*/  LDCU.64 UR46, c[0x0][0x3b0] ;  /* 0x00007600ff2e77ac */ /* 0x000e2c0008000a00 */
[----:B------:R-:W5:Y:S01]  /*28a0*/  LDC.64 R16, c[0x0][0x3b8] ;  /* 0x0000ee00ff107b82 */ /* 0x000f620000000a00 */
[----:B------:R-:W0:Y:S01]  /*28b0*/  LDCU.128 UR36, c[0x0][0x390] ;  /* 0x00007200ff2477ac */ /* 0x000e220008000c00 */
[----:B-1----:R-:W1:Y:S01]  /*28c0*/  I2F.F64 R20, UR52 ;  /* 0x0000003400147d12 */ /* 0x002e620008201c00 */
[----:B------:R-:W0:Y:S05]  /*28d0*/  LDCU.64 UR54, c[0x4][0x58] ;  /* 0x01000b00ff3677ac */ /* 0x000e2a0008000a00 */
[----:B------:R-:W2:Y:S01]  /*28e0*/  LDC.64 R18, c[0x0][0x398] ;  /* 0x0000e600ff127b82 */ /* 0x000ea20000000a00 */
[----:B0-----:R-:W-:Y:S01]  /*28f0*/  DMUL R4, R4, R4 ;  /* 0x0000000404047228 */ /* 0x001fe20000000000 */
[----:B------:R-:W0:Y:S01]  /*2900*/  LDCU.128 UR40, c[0x0][0x3a0] ;  /* 0x00007400ff2877ac */ /* 0x000e220008000c00 */
[----:B------:R-:W-:-:S06]  /*2910*/  UIADD3 UR52, UPT, UPT, UR52, 0x1, URZ ;  /* 0x0000000134347890 */ /* 0x000fcc000fffe0ff */
[----:B---3--:R-:W-:Y:S01]  /*2920*/  DFMA R4, R8, R8, R4 ;  /* 0x000000080804722b */ /* 0x008fe20000000004 */
[----:B------:R-:W-:Y:S01]  /*2930*/  IMAD.MOV.U32 R8, RZ, RZ, RZ ;  /* 0x000000ffff087224 */ /* 0x000fe200078e00ff */
[----:B-----5:R-:W-:-:S06]  /*2940*/  DMUL R16, R16, R16 ;  /* 0x0000001010107228 */ /* 0x020fcc0000000000 */
[----:B--2---:R-:W-:Y:S01]  /*2950*/  DFMA R18, R18, R18, R4 ;  /* 0x000000121212722b */ /* 0x004fe20000000004 */
[----:B01--4-:R-:W-:-:S10]  /*2960*/  CS2R R4, SRZ ;  /* 0x0000000000047805 */ /* 0x013fd4000001ff00 */
.L_x_34:
[----:B------:R-:W2:Y:S04]  /*2970*/  LDL.64 R24, [R1] ;  /* 0x0000000001187983 */ /* 0x000ea80000100a00 */
[----:B0-----:R-:W3:Y:S04]  /*2980*/  LDL.64 R12, [R1+0x10] ;  /* 0x00001000010c7983 */ /* 0x001ee80000100a00 */
[----:B------:R-:W4:Y:S01]  /*2990*/  LDL.64 R10, [R1+0x8] ;  /* 0x00000800010a7983 */ /* 0x000f220000100a00 */
[----:B------:R-:W-:Y:S01]  /*29a0*/  IMAD.MOV.U32 R23, RZ, RZ, 0x2f800000 ;  /* 0x2f800000ff177424 */ /* 0x000fe200078e00ff */
[----:B------:R-:W-:Y:S05]  /*29b0*/  YIELD ;  /* 0x0000000000007946 */ /* 0x000fea0003800000 */
[----:B------:R-:W-:Y:S01]  /*29c0*/  UMOV UR4, 0x54442d18 ;  /* 0x54442d1800047882 */ /* 0x000fe20000000000 */
[----:B------:R-:W-:Y:S01]  /*29d0*/  UMOV UR5, 0x400921fb ;  /* 0x400921fb00057882 */ /* 0x000fe20000000000 */
[----:B------:R-:W-:Y:S01]  /*29e0*/  IADD3 R8, P1, PT, R8, 0x1, RZ ;  /* 0x0000000108087810 */ /* 0x000fe20007f3e0ff */
[----:B------:R-:W-:Y:S04]  /*29f0*/  BSSY.RECONVERGENT B1, `(.L_x_12) ;  /* 0x0000037000017945 */ /* 0x000fe80003800200 */
[----:B------:R-:W-:Y:S01]  /*2a00*/  IMAD.X R3, RZ, RZ, R3, P1 ;  /* 0x000000ffff037224 */ /* 0x000fe200008e0603 */
[----:B--2---:R-:W-:-:S04]  /*2a10*/  SHF.R.U32.HI R6, RZ, 0x2, R25 ;  /* 0x00000002ff067819 */ /* 0x004fc80000011619 */
[----:B------:R-:W-:Y:S01]  /*2a20*/  LOP3.LUT R6, R6, R25, RZ, 0x3c, !PT ;  /* 0x0000001906067212 */ /* 0x000fe200078e3cff */
[----:B---3--:R-:W-:Y:S01]  /*2a30*/  IMAD.SHL.U32 R9, R13, 0x10, RZ ;  /* 0x000000100d097824 */ /* 0x008fe200078e00ff */
[----:B------:R-:W-:Y:S01]  /*2a40*/  STL.64 [R1+0x8], R12 ;  /* 0x0000080c01007387 */ /* 0x000fe20000100a00 */
[----:B----4-:R-:W-:Y:S02]  /*2a50*/  IMAD.MOV.U32 R25, RZ, RZ, R11 ;  /* 0x000000ffff197224 */ /* 0x010fe400078e000b */
[----:B------:R-:W-:-:S05]  /*2a60*/  IMAD.SHL.U32 R14, R6, 0x2, RZ ;  /* 0x00000002060e7824 */ /* 0x000fca00078e00ff */
[----:B------:R-:W-:Y:S02]  /*2a70*/  LOP3.LUT R14, R6, R14, R9, 0x96, !PT ;  /* 0x0000000e060e7212 */ /* 0x000fe400078e9609 */
[----:B------:R-:W-:Y:S02]  /*2a80*/  SHF.R.U32.HI R9, RZ, 0x2, R10 ;  /* 0x00000002ff097819 */ /* 0x000fe4000001160a */
[----:B------:R-:W-:Y:S02]  /*2a90*/  LOP3.LUT R14, R14, R13, RZ, 0x3c, !PT ;  /* 0x0000000d0e0e7212 */ /* 0x000fe400078e3cff */
[----:B------:R-:W-:Y:S02]  /*2aa0*/  LOP3.LUT R9, R9, R10, RZ, 0x3c, !PT ;  /* 0x0000000a09097212 */ /* 0x000fe400078e3cff */
[----:B------:R-:W-:Y:S01]  /*2ab0*/  IADD3 R6, PT, PT, R24, 0x587c5, R14 ;  /* 0x000587c518067810 */ /* 0x000fe20007ffe00e */
[----:B------:R-:W-:Y:S02]  /*2ac0*/  IMAD.SHL.U32 R10, R14, 0x10, RZ ;  /* 0x000000100e0a7824 */ /* 0x000fe400078e00ff */
[----:B------:R-:W-:Y:S01]  /*2ad0*/  IMAD.SHL.U32 R15, R9, 0x2, RZ ;  /* 0x00000002090f7824 */ /* 0x000fe200078e00ff */
[----:B------:R-:W-:Y:S01]  /*2ae0*/  I2FP.F32.U32 R6, R6 ;  /* 0x0000000600067245 */ /* 0x000fe20000201000 */
[----:B------:R-:W-:-:S03]  /*2af0*/  VIADD R24, R24, 0xb0f8a ;  /* 0x000b0f8a18187836 */ /* 0x000fc60000000000 */
[----:B------:R-:W-:Y:S01]  /*2b00*/  LOP3.LUT R15, R9, R15, R10, 0x96, !PT ;  /* 0x0000000f090f7212 */ /* 0x000fe200078e960a */
[----:B------:R-:W-:Y:S01]  /*2b10*/  FFMA R10, R6, R23, 1.1641532182693481445e-10 ;  /* 0x2f000000060a7423 */ /* 0x000fe20000000017 */
[----:B------:R-:W-:Y:S01]  /*2b20*/  STL.64 [R1], R24 ;  /* 0x0000001801007387 */ /* 0x000fe20000100a00 */
[----:B------:R-:W-:Y:S01]  /*2b30*/  IMAD.MOV.U32 R9, RZ, RZ, 0x40000000 ;  /* 0x40000000ff097424 */ /* 0x000fe200078e00ff */
[----:B------:R-:W-:-:S03]  /*2b40*/  LOP3.LUT R15, R15, R14, RZ, 0x3c, !PT ;  /* 0x0000000e0f0f7212 */ /* 0x000fc600078e3cff */
[----:B------:R-:W0:Y:S02]  /*2b50*/  F2F.F64.F32 R10, R10 ;  /* 0x0000000a000a7310 */ /* 0x000e240000201800 */
[----:B------:R-:W-:Y:S01]  /*2b60*/  IMAD.IADD R6, R15, 0x1, R24 ;  /* 0x000000010f067824 */ /* 0x000fe200078e0218 */
[----:B------:R1:W-:Y:S04]  /*2b70*/  STL.64 [R1+0x10], R14 ;  /* 0x0000100e01007387 */ /* 0x0003e80000100a00 */
[----:B------:R-:W-:-:S05]  /*2b80*/  I2FP.F32.U32 R6, R6 ;  /* 0x0000000600067245 */ /* 0x000fca0000201000 */
[----:B------:R-:W-:Y:S01]  /*2b90*/  FFMA R6, R6, R23, 1.1641532182693481445e-10 ;  /* 0x2f00000006067423 */ /* 0x000fe20000000017 */
[----:B0-----:R-:W-:-:S03]  /*2ba0*/  DMUL R22, R10, UR4 ;  /* 0x000000040a167c28 */ /* 0x001fc60008000000 */
[----:B------:R-:W-:Y:S01]  /*2bb0*/  FFMA R6, R6, R9, -1 ;  /* 0xbf80000006067423 */ /* 0x000fe20000000009 */
[----:B-1----:R-:W-:Y:S01]  /*2bc0*/  DMUL R14, RZ, +INF ;  /* 0x7ff00000ff0e7828 */ /* 0x002fe20000000000 */
[----:B------:R-:W-:Y:S02]  /*2bd0*/  IMAD.MOV.U32 R9, RZ, RZ, 0x1 ;  /* 0x00000001ff097424 */ /* 0x000fe400078e00ff */
[----:B------:R0:W1:Y:S01]  /*2be0*/  F2F.F64.F32 R10, R6 ;  /* 0x00000006000a7310 */ /* 0x0000620000201800 */
[----:B------:R-:W-:-:S14]  /*2bf0*/  DSETP.NEU.AND P0, PT, R22, +INF , PT ;  /* 0x7ff000001600742a */ /* 0x000fdc0003f0d000 */
[----:B01----:R-:W-:Y:S05]  /*2c00*/  @!P0 BRA `(.L_x_13) ;  /* 0x0000000000548947 */ /* 0x003fea0003800000 */
[----:B------:R-:W-:Y:S01]  /*2c10*/  UMOV UR4, 0x6dc9c883 ;  /* 0x6dc9c88300047882 */ /* 0x000fe20000000000 */
[----:B------:R-:W-:Y:S01]  /*2c20*/  UMOV UR5, 0x3fe45f30 ;  /* 0x3fe45f3000057882 */ /* 0x000fe20000000000 */
[C---:B------:R-:W-:Y:S01]  /*2c30*/  DSETP.GE.AND P0, PT, R22.reuse, 2.14748364800000000000e+09, PT ;  /* 0x41e000001600742a */ /* 0x040fe20003f06000 */
[----:B------:R-:W-:Y:S01]  /*2c40*/  BSSY.RECONVERGENT B2, `(.L_x_14) ;  /* 0x0000010000027945 */ /* 0x000fe20003800200 */
[----:B------:R-:W-:Y:S01]  /*2c50*/  DMUL R12, R22, UR4 ;  /* 0x00000004160c7c28 */ /* 0x000fe20008000000 */
[----:B------:R-:W-:Y:S01]  /*2c60*/  UMOV UR4, 0x54442d18 ;  /* 0x54442d1800047882 */ /* 0x000fe20000000000 */
[----:B------:R-:W-:-:S04]  /*2c70*/  UMOV UR5, 0x3ff921fb ;  /* 0x3ff921fb00057882 */ /* 0x000fc80000000000 */
[----:B------:R-:W0:Y:S08]  /*2c80*/  F2I.F64 R9, R12 ;  /* 0x0000000c00097311 */ /* 0x000e300000301100 */
[----:B0-----:R-:W0:Y:S02]  /*2c90*/  I2F.F64 R14, R9 ;  /* 0x00000009000e7312 */ /* 0x001e240000201c00 */
[----:B0-----:R-:W-:Y:S01]  /*2ca0*/  DFMA R24, R14, -UR4, R22 ;  /* 0x800000040e187c2b */ /* 0x001fe20008000016 */
[----:B------:R-:W-:Y:S01]  /*2cb0*/  UMOV UR4, 0x33145c00 ;  /* 0x33145c0000047882 */ /* 0x000fe20000000000 */
[----:B------:R-:W-:-:S06]  /*2cc0*/  UMOV UR5, 0x3c91a626 ;  /* 0x3c91a62600057882 */ /* 0x000fcc0000000000 */
[----:B------:R-:W-:Y:S01]  /*2cd0*/  DFMA R24, R14, -UR4, R24 ;  /* 0x800000040e187c2b */ /* 0x000fe20008000018 */
[----:B------:R-:W-:Y:S01]  /*2ce0*/  UMOV UR4, 0x252049c0 ;  /* 0x252049c000047882 */ /* 0x000fe20000000000 */
[----:B------:R-:W-:-:S06]  /*2cf0*/  UMOV UR5, 0x397b839a ;  /* 0x397b839a00057882 */ /* 0x000fcc0000000000 */
[----:B------:R-:W-:Y:S01]  /*2d00*/  DFMA R14, R14, -UR4, R24 ;  /* 0x800000040e0e7c2b */ /* 0x000fe20008000018 */
[----:B------:R-:W-:Y:S10]  /*2d10*/  @!P0 BRA `(.L_x_15) ;  /* 0x0000000000088947 */ /* 0x000ff40003800000 */
[----:B------:R-:W-:-:S07]  /*2d20*/  MOV R24, 0x2d40 ;  /* 0x00002d4000187802 */ /* 0x000fce0000000f00 */
[----:B------:R-:W-:Y:S05]  /*2d30*/  CALL.REL.NOINC `($_Z10rayTracingPd6VectorS0_ddiiii$__internal_trig_reduction_slowpathd) ;  /* 0x0000001c00a47944 */ /* 0x000fea0003c00000 */
.L_x_15:
[----:B------:R-:W-:Y:S05]  /*2d40*/  BSYNC.RECONVERGENT B2 ;  /* 0x0000000000027941 */ /* 0x000fea0003800200 */
.L_x_14:
[----:B------:R-:W-:-:S07]  /*2d50*/  VIADD R9, R9, 0x1 ;  /* 0x0000000109097836 */ /* 0x000fce0000000000 */
.L_x_13:
[----:B------:R-:W-:Y:S05]  /*2d60*/  BSYNC.RECONVERGENT B1 ;  /* 0x0000000000017941 */ /* 0x000fea0003800200 */
.L_x_12:
[----:B------:R-:W-:Y:S01]  /*2d70*/  DFMA R26, -R10, R10, 1 ;  /* 0x3ff000000a1a742b */ /* 0x000fe2000000010a */
[----:B------:R-:W-:Y:S01]  /*2d80*/  IMAD.MOV.U32 R22, RZ, RZ, 0x0 ;  /* 0x00000000ff167424 */ /* 0x000fe200078e00ff */
[----:B------:R-:W-:Y:S01]  /*2d90*/  BSSY.RECONVERGENT B1, `(.L_x_16) ;  /* 0x0000015000017945 */ /* 0x000fe20003800200 */
[----:B------:R-:W-:-:S03]  /*2da0*/  IMAD.MOV.U32 R23, RZ, RZ, 0x3fd80000 ;  /* 0x3fd80000ff177424 */ /* 0x000fc600078e00ff */
[----:B------:R-:W0:Y:S04]  /*2db0*/  MUFU.RSQ64H R41, R27 ;  /* 0x0000001b00297308 */ /* 0x000e280000001c00 */
[----:B------:R-:W-:-:S05]  /*2dc0*/  VIADD R40, R27, 0xfcb00000 ;  /* 0xfcb000001b287836 */ /* 0x000fca0000000000 */
[----:B------:R-:W-:Y:S01]  /*2dd0*/  ISETP.GE.U32.AND P0, PT, R40, 0x7ca00000, PT ;  /* 0x7ca000002800780c */ /* 0x000fe20003f06070 */
[----:B0-----:R-:W-:-:S08]  /*2de0*/  DMUL R12, R40, R40 ;  /* 0x00000028280c7228 */ /* 0x001fd00000000000 */
[----:B------:R-:W-:-:S08]  /*2df0*/  DFMA R12, R26, -R12, 1 ;  /* 0x3ff000001a0c742b */ /* 0x000fd0000000080c */
[----:B------:R-:W-:Y:S02]  /*2e00*/  DFMA R22, R12, R22, 0.5 ;  /* 0x3fe000000c16742b */ /* 0x000fe40000000016 */
[----:B------:R-:W-:-:S08]  /*2e10*/  DMUL R12, R40, R12 ;  /* 0x0000000c280c7228 */ /* 0x000fd00000000000 */
[----:B------:R-:W-:-:S08]  /*2e20*/  DFMA R36, R22, R12, R40 ;  /* 0x0000000c1624722b */ /* 0x000fd00000000028 */
[----:B------:R-:W-:Y:S02]  /*2e30*/  DMUL R38, R26, R36 ;  /* 0x000000241a267228 */ /* 0x000fe40000000000 */
[----:B------:R-:W-:Y:S02]  /*2e40*/  VIADD R23, R37, 0xfff00000 ;  /* 0xfff0000025177836 */ /* 0x000fe40000000000 */
[----:B------:R-:W-:-:S04]  /*2e50*/  IMAD.MOV.U32 R22, RZ, RZ, R36 ;  /* 0x000000ffff167224 */ /* 0x000fc800078e0024 */
[----:B------:R-:W-:-:S08]  /*2e60*/  DFMA R34, R38, -R38, R26 ;  /* 0x800000262622722b */ /* 0x000fd0000000001a */
[----:B------:R-:W-:Y:S01]  /*2e70*/  DFMA R12, R34, R22, R38 ;  /* 0x00000016220c722b */ /* 0x000fe20000000026 */
[----:B------:R-:W-:Y:S10]  /*2e80*/  @!P0 BRA `(.L_x_17) ;  /* 0x0000000000148947 */ /* 0x000ff40003800000 */
[----:B------:R-:W-:Y:S01]  /*2e90*/  IMAD.MOV.U32 R37, RZ, RZ, R23 ;  /* 0x000000ffff257224 */ /* 0x000fe200078e0017 */
[----:B------:R-:W-:-:S07]  /*2ea0*/  MOV R6, 0x2ec0 ;  /* 0x00002ec000067802 */ /* 0x000fce0000000f00 */
[----:B------:R-:W-:Y:S05]  /*2eb0*/  CALL.REL.NOINC `($__internal_2_$__cuda_sm20_dsqrt_rn_f64_mediumpath_v1) ;  /* 0x0000001800a47944 */ /* 0x000fea0003c00000 */
[----:B------:R-:W-:Y:S02]  /*2ec0*/  IMAD.MOV.U32 R12, RZ, RZ, R34 ;  /* 0x000000ffff0c7224 */ /* 0x000fe400078e0022 */
[----:B------:R-:W-:-:S07]  /*2ed0*/  IMAD.MOV.U32 R13, RZ, RZ, R35 ;  /* 0x000000ffff0d7224 */ /* 0x000fce00078e0023 */
.L_x_17:
[----:B------:R-:W-:Y:S05]  /*2ee0*/  BSYNC.RECONVERGENT B1 ;  /* 0x0000000000017941 */ /* 0x000fea0003800200 */
.L_x_16:
[----:B------:R-:W-:-:S05]  /*2ef0*/  IMAD.SHL.U32 R6, R9, 0x40, RZ ;  /* 0x0000004009067824 */ /* 0x000fca00078e00ff */
[----:B------:R-:W-:-:S04]  /*2f00*/  LOP3.LUT R6, R6, 0x40, RZ, 0xc0, !PT ;  /* 0x0000004006067812 */ /* 0x000fc800078ec0ff */
[----:B------:R-:W-:-:S05]  /*2f10*/  IADD3 R22, P0, PT, R6, UR54, RZ ;  /* 0x0000003606167c10 */ /* 0x000fca000ff1e0ff */
[----:B------:R-:W-:-:S05]  /*2f20*/  IMAD.X R23, RZ, RZ, UR55, P0 ;  /* 0x00000037ff177e24 */ /* 0x000fca00080e06ff */
[----:B------:R-:W2:Y:S04]  /*2f30*/  LDG.E.128.CONSTANT R24, desc[UR50][R22.64] ;  /* 0x0000003216187981 */ /* 0x000ea8000c1e9d00 */
[----:B------:R-:W3:Y:S04]  /*2f40*/  LDG.E.128.CONSTANT R28, desc[UR50][R22.64+0x10] ;  /* 0x00001032161c7981 */ /* 0x000ee8000c1e9d00 */
[----:B------:R-:W4:Y:S01]  /*2f50*/  LDG.E.128.CONSTANT R32, desc[UR50][R22.64+0x20] ;  /* 0x0000203216207981 */ /* 0x000f22000c1e9d00 */
[----:B------:R-:W-:Y:S01]  /*2f60*/  LOP3.LUT R6, R9, 0x1, RZ, 0xc0, !PT ;  /* 0x0000000109067812 */ /* 0x000fe200078ec0ff */
[----:B------:R-:W-:Y:S01]  /*2f70*/  IMAD.MOV.U32 R38, RZ, RZ, 0x20fd8164 ;  /* 0x20fd8164ff267424 */ /* 0x000fe200078e00ff */
[----:B------:R-:W-:Y:S01]  /*2f80*/  DMUL R36, R14, R14 ;  /* 0x0000000e0e247228 */ /* 0x000fe20000000000 */
[----:B------:R-:W-:Y:S01]  /*2f90*/  BSSY.RECONVERGENT B1, `(.L_x_18) ;  /* 0x0000029000017945 */ /* 0x000fe20003800200 */
[----:B------:R-:W-:Y:S01]  /*2fa0*/  ISETP.NE.U32.AND P0, PT, R6, 0x1, PT ;  /* 0x000000010600780c */ /* 0x000fe20003f05070 */
[----:B------:R-:W-:-:S03]  /*2fb0*/  IMAD.MOV.U32 R6, RZ, RZ, 0x3da8ff83 ;  /* 0x3da8ff83ff067424 */ /* 0x000fc600078e00ff */
[----:B------:R-:W-:Y:S02]  /*2fc0*/  FSEL R38, R38, -8.06006814911005101289e+34, !P0 ;  /* 0xf9785eba26267808 */ /* 0x000fe40004000000 */
[----:B------:R-:W-:-:S06]  /*2fd0*/  FSEL R39, -R6, 0.11223486810922622681, !P0 ;  /* 0x3de5db6506277808 */ /* 0x000fcc0004000100 */
[----:B--2---:R-:W-:-:S08]  /*2fe0*/  DFMA R24, R36, R38, R24 ;  /* 0x000000262418722b */ /* 0x004fd00000000018 */
[----:B------:R-:W-:-:S08]  /*2ff0*/  DFMA R24, R36, R24, R26 ;  /* 0x000000182418722b */ /* 0x000fd0000000001a */
[----:B---3--:R-:W-:-:S08]  /*3000*/  DFMA R24, R36, R24, R28 ;  /* 0x000000182418722b */ /* 0x008fd0000000001c */
[----:B------:R-:W-:-:S08]  /*3010*/  DFMA R24, R36, R24, R30 ;  /* 0x000000182418722b */ /* 0x000fd0000000001e */
[----:B----4-:R-:W-:-:S08]  /*3020*/  DFMA R24, R36, R24, R32 ;  /* 0x000000182418722b */ /* 0x010fd00000000020 */
[----:B------:R-:W-:-:S08]  /*3030*/  DFMA R24, R36, R24, R34 ;  /* 0x000000182418722b */ /* 0x000fd00000000022 */
[----:B------:R-:W-:Y:S02]  /*3040*/  DFMA R14, R24, R14, R14 ;  /* 0x0000000e180e722b */ /* 0x000fe4000000000e */
[----:B------:R-:W-:-:S10]  /*3050*/  DFMA R24, R36, R24, 1 ;  /* 0x3ff000002418742b */ /* 0x000fd40000000018 */
[----:B------:R-:W-:Y:S02]  /*3060*/  FSEL R22, R24, R14, !P0 ;  /* 0x0000000e18167208 */ /* 0x000fe40004000000 */
[----:B------:R-:W-:Y:S02]  /*3070*/  FSEL R23, R25, R15, !P0 ;  /* 0x0000000f19177208 */ /* 0x000fe40004000000 */
[----:B------:R-:W-:-:S04]  /*3080*/  LOP3.LUT P0, RZ, R9, 0x2, RZ, 0xc0, !PT ;  /* 0x0000000209ff7812 */ /* 0x000fc8000780c0ff */
[----:B------:R-:W-:-:S10]  /*3090*/  DADD R14, RZ, -R22 ;  /* 0x00000000ff0e7229 */ /* 0x000fd40000000816 */
[----:B------:R-:W-:Y:S01]  /*30a0*/  FSEL R28, R22, R14, !P0 ;  /* 0x0000000e161c7208 */ /* 0x000fe20004000000 */
[----:B------:R-:W-:Y:S01]  /*30b0*/  IMAD.MOV.U32 R22, RZ, RZ, 0x0 ;  /* 0x00000000ff167424 */ /* 0x000fe200078e00ff */
[----:B------:R-:W-:Y:S01]  /*30c0*/  FSEL R29, R23, R15, !P0 ;  /* 0x0000000f171d7208 */ /* 0x000fe20004000000 */
[----:B------:R-:W-:-:S05]  /*30d0*/  IMAD.MOV.U32 R23, RZ, RZ, 0x3fd80000 ;  /* 0x3fd80000ff177424 */ /* 0x000fca00078e00ff */
[----:B------:R-:W-:-:S06]  /*30e0*/  DFMA R26, -R28, R28, 1 ;  /* 0x3ff000001c1a742b */ /* 0x000fcc000000011c */
        /* <DEDUP_REMOVED lines=19> */
.L_x_19:
[----:B------:R-:W-:Y:S05]  /*3220*/  BSYNC.RECONVERGENT B1 ;  /* 0x0000000000017941 */ /* 0x000fea0003800200 */
.L_x_18:
[-C--:B------:R-:W-:Y:S01]  /*3230*/  DMUL R24, R24, R12.reuse ;  /* 0x0000000c18187228 */ /* 0x080fe20000000000 */
[----:B------:R-:W-:Y:S01]  /*3240*/  IMAD.MOV.U32 R14, RZ, RZ, 0x1 ;  /* 0x00000001ff0e7424 */ /* 0x000fe200078e00ff */
[----:B------:R-:W0:Y:S01]  /*3250*/  LDC R6, c[0x0][0x3c4] ;  /* 0x0000f100ff067b82 */ /* 0x000e220000000800 */
[----:B------:R-:W-:Y:S01]  /*3260*/  BSSY.RECONVERGENT B1, `(.L_x_20) ;  /* 0x0000011000017945 */ /* 0x000fe20003800200 */
[----:B------:R-:W-:Y:S02]  /*3270*/  DMUL R28, R28, R12 ;  /* 0x0000000c1c1c7228 */ /* 0x000fe40000000000 */
[----:B------:R-:W1:Y:S02]  /*3280*/  MUFU.RCP64H R15, R25 ;  /* 0x00000019000f7308 */ /* 0x000e640000001800 */
[----:B-1----:R-:W-:Y:S01]  /*3290*/  DFMA R22, -R24, R14, 1 ;  /* 0x3ff000001816742b */ /* 0x002fe2000000010e */
[----:B0-----:R-:W-:-:S07]  /*32a0*/  FSETP.GEU.AND P1, PT, |R6|, 6.5827683646048100446e-37, PT ;  /* 0x036000000600780b */ /* 0x001fce0003f2e200 */
[----:B------:R-:W-:-:S08]  /*32b0*/  DFMA R22, R22, R22, R22 ;  /* 0x000000161616722b */ /* 0x000fd00000000016 */
[----:B------:R-:W-:-:S08]  /*32c0*/  DFMA R22, R14, R22, R14 ;  /* 0x000000160e16722b */ /* 0x000fd0000000000e */
[----:B------:R-:W-:-:S08]  /*32d0*/  DFMA R14, -R24, R22, 1 ;  /* 0x3ff00000180e742b */ /* 0x000fd00000000116 */
[----:B------:R-:W-:-:S08]  /*32e0*/  DFMA R14, R22, R14, R22 ;  /* 0x0000000e160e722b */ /* 0x000fd00000000016 */
[----:B------:R-:W-:-:S08]  /*32f0*/  DMUL R22, R14, UR48 ;  /* 0x000000300e167c28 */ /* 0x000fd00008000000 */
[----:B------:R-:W-:-:S08]  /*3300*/  DFMA R26, -R24, R22, UR48 ;  /* 0x00000030181a7e2b */ /* 0x000fd00008000116 */
[----:B------:R-:W-:-:S10]  /*3310*/  DFMA R22, R14, R26, R22 ;  /* 0x0000001a0e16722b */ /* 0x000fd40000000016 */
[----:B------:R-:W-:-:S05]  /*3320*/  FFMA R9, RZ, R25, R23 ;  /* 0x00000019ff097223 */ /* 0x000fca0000000017 */
[----:B------:R-:W-:-:S13]  /*3330*/  FSETP.GT.AND P0, PT, |R9|, 1.469367938527859385e-39, PT ;  /* 0x001000000900780b */ /* 0x000fda0003f04200 */
[----:B------:R-:W-:Y:S05]  /*3340*/  @P0 BRA P1, `(.L_x_21) ;  /* 0x0000000000080947 */ /* 0x000fea0000800000 */
[----:B------:R-:W-:-:S07]  /*3350*/  MOV R6, 0x3370 ;  /* 0x0000337000067802 */ /* 0x000fce0000000f00 */
[----:B------:R-:W-:Y:S05]  /*3360*/  CALL.REL.NOINC `($__internal_1_$__cuda_sm20_div_rn_f64_full) ;  /* 0x0000000c00ec7944 */ /* 0x000fea0003c00000 */
.L_x_21:
[----:B------:R-:W-:Y:S05]  /*3370*/  BSYNC.RECONVERGENT B1 ;  /* 0x0000000000017941 */ /* 0x000fea0003800200 */
.L_x_20:
[-C--:B------:R-:W-:Y:S01]  /*3380*/  DMUL R14, R10, R22.reuse ;  /* 0x000000160a0e7228 */ /* 0x080fe20000000000 */
[----:B------:R-:W-:Y:S01]  /*3390*/  BSSY.RECONVERGENT B1, `(.L_x_22) ;  /* 0x00000ad000017945 */ /* 0x000fe20003800200 */
[----:B------:R-:W-:-:S06]  /*33a0*/  DMUL R12, R28, R22 ;  /* 0x000000161c0c7228 */ /* 0x000fcc0000000000 */
[----:B------:R-:W-:-:S06]  /*33b0*/  DSETP.GEU.AND P0, PT, |R14|, 2, PT ;  /* 0x400000000e00742a */ /* 0x000fcc0003f0e200 */
[----:B------:R-:W-:-:S14]  /*33c0*/  DSETP.GEU.OR P0, PT, |R12|, 2, P0 ;  /* 0x400000000c00742a */ /* 0x000fdc000070e600 */
[----:B------:R-:W-:Y:S05]  /*33d0*/  @P0 BRA `(.L_x_23) ;  /* 0x0000000800a00947 */ /* 0x000fea0003800000 */
[----:B------:R-:W-:-:S08]  /*33e0*/  DMUL R22, R24, UR36 ;  /* 0x0000002418167c28 */ /* 0x000fd00008000000 */
[----:B------:R-:W-:-:S08]  /*33f0*/  DFMA R22, R28, UR44, R22 ;  /* 0x0000002c1c167c2b */ /* 0x000fd00008000016 */
[----:B------:R-:W-:-:S08]  /*3400*/  DFMA R22, R10, UR38, R22 ;  /* 0x000000260a167c2b */ /* 0x000fd00008000016 */
[----:B------:R-:W-:-:S08]  /*3410*/  DFMA R26, R22, R22, R16 ;  /* 0x00000016161a722b */ /* 0x000fd00000000010 */
[----:B------:R-:W-:-:S14]  /*3420*/  DSETP.GT.AND P0, PT, R26, R18, PT ;  /* 0x000000121a00722a */ /* 0x000fdc0003f04000 */
[----:B------:R-:W-:Y:S05]  /*3430*/  @!P0 BRA `(.L_x_23) ;  /* 0x0000000800888947 */ /* 0x000fea0003800000 */
[----:B------:R-:W-:Y:S01]  /*3440*/  DADD R32, -R18, R26 ;  /* 0x0000000012207229 */ /* 0x000fe2000000011a */
[----:B------:R-:W-:Y:S01]  /*3450*/  IMAD.MOV.U32 R30, RZ, RZ, 0x0 ;  /* 0x00000000ff1e7424 */ /* 0x000fe200078e00ff */
[----:B------:R-:W-:Y:S01]  /*3460*/  IADD3 R4, P1, PT, R4, 0x1, RZ ;  /* 0x0000000104047810 */ /* 0x000fe20007f3e0ff */
[----:B------:R-:W-:Y:S01]  /*3470*/  IMAD.MOV.U32 R31, RZ, RZ, 0x3fd80000 ;  /* 0x3fd80000ff1f7424 */ /* 0x000fe200078e00ff */
[----:B------:R-:W-:Y:S02]  /*3480*/  BSSY.RECONVERGENT B2, `(.L_x_24) ;  /* 0x0000017000027945 */ /* 0x000fe40003800200 */
[----:B------:R-:W0:Y:S01]  /*3490*/  MUFU.RSQ64H R41, R33 ;  /* 0x0000002100297308 */ /* 0x000e220000001c00 */
[----:B------:R-:W-:-:S03]  /*34a0*/  IMAD.X R5, RZ, RZ, R5, P1 ;  /* 0x000000ffff057224 */ /* 0x000fc600008e0605 */
        /* <DEDUP_REMOVED lines=14> */
[----:B------:R-:W-:Y:S01]  /*3590*/  MOV R6, 0x35d0 ;  /* 0x000035d000067802 */ /* 0x000fe20000000f00 */
[----:B------:R-:W-:Y:S02]  /*35a0*/  IMAD.MOV.U32 R26, RZ, RZ, R32 ;  /* 0x000000ffff1a7224 */ /* 0x000fe400078e0020 */
[----:B------:R-:W-:-:S07]  /*35b0*/  IMAD.MOV.U32 R27, RZ, RZ, R33 ;  /* 0x000000ffff1b7224 */ /* 0x000fce00078e0021 */
[----:B------:R-:W-:Y:S05]  /*35c0*/  CALL.REL.NOINC `($__internal_2_$__cuda_sm20_dsqrt_rn_f64_mediumpath_v1) ;  /* 0x0000001000e07944 */ /* 0x000fea0003c00000 */
[----:B------:R-:W-:Y:S02]  /*35d0*/  IMAD.MOV.U32 R26, RZ, RZ, R34 ;  /* 0x000000ffff1a7224 */ /* 0x000fe400078e0022 */
[----:B------:R-:W-:-:S07]  /*35e0*/  IMAD.MOV.U32 R27, RZ, RZ, R35 ;  /* 0x000000ffff1b7224 */ /* 0x000fce00078e0023 */
.L_x_25:
[----:B------:R-:W-:Y:S05]  /*35f0*/  BSYNC.RECONVERGENT B2 ;  /* 0x0000000000027941 */ /* 0x000fea0003800200 */
.L_x_24:
[----:B------:R-:W-:Y:S01]  /*3600*/  DADD R26, R22, -R26 ;  /* 0x00000000161a7229 */ /* 0x000fe2000000081a */
[----:B------:R-:W-:Y:S01]  /*3610*/  IMAD.MOV.U32 R34, RZ, RZ, 0x0 ;  /* 0x00000000ff227424 */ /* 0x000fe200078e00ff */
[----:B------:R-:W-:Y:S01]  /*3620*/  BSSY.RECONVERGENT B2, `(.L_x_26) ;  /* 0x0000022000027945 */ /* 0x000fe20003800200 */
[----:B------:R-:W-:-:S05]  /*3630*/  IMAD.MOV.U32 R35, RZ, RZ, 0x3fd80000 ;  /* 0x3fd80000ff237424 */ /* 0x000fca00078e00ff */
[-C--:B------:R-:W-:Y:S02]  /*3640*/  DMUL R24, R24, R26.reuse ;  /* 0x0000001a18187228 */ /* 0x080fe40000000000 */
[-C--:B------:R-:W-:Y:S02]  /*3650*/  DMUL R28, R28, R26.reuse ;  /* 0x0000001a1c1c7228 */ /* 0x080fe40000000000 */
[----:B------:R-:W-:-:S04]  /*3660*/  DMUL R32, R10, R26 ;  /* 0x0000001a0a207228 */ /* 0x000fc80000000000 */
[----:B------:R-:W-:Y:S02]  /*3670*/  DADD R22, R24, -UR36 ;  /* 0x8000002418167e29 */ /* 0x000fe40008000000 */
[----:B------:R-:W-:Y:S02]  /*3680*/  DADD R30, R28, -UR44 ;  /* 0x8000002c1c1e7e29 */ /* 0x000fe40008000000 */
[----:B------:R-:W-:-:S04]  /*3690*/  DADD R10, R32, -UR38 ;  /* 0x80000026200a7e29 */ /* 0x000fc80008000000 */
[----:B------:R-:W-:-:S08]  /*36a0*/  DMUL R26, R22, R22 ;  /* 0x00000016161a7228 */ /* 0x000fd00000000000 */
[----:B------:R-:W-:-:S08]  /*36b0*/  DFMA R26, R30, R30, R26 ;  /* 0x0000001e1e1a722b */ /* 0x000fd0000000001a */
[----:B------:R-:W-:-:S06]  /*36c0*/  DFMA R38, R10, R10, R26 ;  /* 0x0000000a0a26722b */ /* 0x000fcc000000001a */
        /* <DEDUP_REMOVED lines=17> */
[----:B------:R-:W-:Y:S02]  /*37e0*/  IMAD.MOV.U32 R27, RZ, RZ, R39 ;  /* 0x000000ffff1b7224 */ /* 0x000fe400078e0027 */
[----:B------:R-:W-:Y:S02]  /*37f0*/  IMAD.MOV.U32 R34, RZ, RZ, R44 ;  /* 0x000000ffff227224 */ /* 0x000fe400078e002c */
[----:B------:R-:W-:Y:S02]  /*3800*/  IMAD.MOV.U32 R35, RZ, RZ, R45 ;  /* 0x000000ffff237224 */ /* 0x000fe400078e002d */
[----:B------:R-:W-:-:S02]  /*3810*/  IMAD.MOV.U32 R38, RZ, RZ, R42 ;  /* 0x000000ffff267224 */ /* 0x000fc400078e002a */
[----:B------:R-:W-:-:S07]  /*3820*/  IMAD.MOV.U32 R39, RZ, RZ, R43 ;  /* 0x000000ffff277224 */ /* 0x000fce00078e002b */
[----:B------:R-:W-:Y:S05]  /*3830*/  CALL.REL.NOINC `($__internal_2_$__cuda_sm20_dsqrt_rn_f64_mediumpath_v1) ;  /* 0x0000001000447944 */ /* 0x000fea0003c00000 */
.L_x_27:
[----:B------:R-:W-:Y:S05]  /*3840*/  BSYNC.RECONVERGENT B2 ;  /* 0x0000000000027941 */ /* 0x000fea0003800200 */
.L_x_26:
[----:B------:R-:W0:Y:S01]  /*3850*/  MUFU.RCP64H R27, R35 ;  /* 0x00000023001b7308 */ /* 0x000e220000001800 */
[----:B------:R-:W-:Y:S01]  /*3860*/  VIADD R26, R35, 0x300402 ;  /* 0x00300402231a7836 */ /* 0x000fe20000000000 */
[----:B------:R-:W-:Y:S04]  /*3870*/  BSSY.RECONVERGENT B2, `(.L_x_28) ;  /* 0x0000010000027945 */ /* 0x000fe80003800200 */
[----:B------:R-:W-:Y:S01]  /*3880*/  FSETP.GEU.AND P0, PT, |R26|, 5.8789094863358348022e-39, PT ;  /* 0x004004021a00780b */ /* 0x000fe20003f0e200 */
[----:B0-----:R-:W-:-:S08]  /*3890*/  DFMA R36, R26, -R34, 1 ;  /* 0x3ff000001a24742b */ /* 0x001fd00000000822 */
[----:B------:R-:W-:-:S08]  /*38a0*/  DFMA R36, R36, R36, R36 ;  /* 0x000000242424722b */ /* 0x000fd00000000024 */
[----:B------:R-:W-:-:S08]  /*38b0*/  DFMA R36, R26, R36, R26 ;  /* 0x000000241a24722b */ /* 0x000fd0000000001a */
[----:B------:R-:W-:-:S08]  /*38c0*/  DFMA R38, R36, -R34, 1 ;  /* 0x3ff000002426742b */ /* 0x000fd00000000822 */
[----:B------:R-:W-:Y:S01]  /*38d0*/  DFMA R26, R36, R38, R36 ;  /* 0x00000026241a722b */ /* 0x000fe20000000024 */
[----:B------:R-:W-:Y:S10]  /*38e0*/  @P0 BRA `(.L_x_29) ;  /* 0x0000000000200947 */ /* 0x000ff40003800000 */
[----:B------:R-:W-:Y:S01]  /*38f0*/  LOP3.LUT R6, R35, 0x7fffffff, RZ, 0xc0, !PT ;  /* 0x7fffffff23067812 */ /* 0x000fe200078ec0ff */
[----:B------:R-:W-:Y:S02]  /*3900*/  IMAD.MOV.U32 R26, RZ, RZ, R34 ;  /* 0x000000ffff1a7224 */ /* 0x000fe400078e0022 */
[----:B------:R-:W-:Y:S02]  /*3910*/  IMAD.MOV.U32 R27, RZ, RZ, R35 ;  /* 0x000000ffff1b7224 */ /* 0x000fe400078e0023 */
[----:B------:R-:W-:Y:S01]  /*3920*/  VIADD R36, R6, 0xfff00000 ;  /* 0xfff0000006247836 */ /* 0x000fe20000000000 */
[----:B------:R-:W-:-:S07]  /*3930*/  MOV R6, 0x3950 ;  /* 0x0000395000067802 */ /* 0x000fce0000000f00 */
[----:B------:R-:W-:Y:S05]  /*3940*/  CALL.REL.NOINC `($__internal_0_$__cuda_sm20_dblrcp_rn_slowpath_v3) ;  /* 0x0000000400cc7944 */ /* 0x000fea0003c00000 */
[----:B------:R-:W-:Y:S02]  /*3950*/  IMAD.MOV.U32 R26, RZ, RZ, R36 ;  /* 0x000000ffff1a7224 */ /* 0x000fe400078e0024 */
[----:B------:R-:W-:-:S07]  /*3960*/  IMAD.MOV.U32 R27, RZ, RZ, R37 ;  /* 0x000000ffff1b7224 */ /* 0x000fce00078e0025 */
.L_x_29:
[----:B------:R-:W-:Y:S05]  /*3970*/  BSYNC.RECONVERGENT B2 ;  /* 0x0000000000027941 */ /* 0x000fea0003800200 */
.L_x_28:
[----:B------:R-:W-:Y:S01]  /*3980*/  DADD R24, -R24, UR42 ;  /* 0x0000002a18187e29 */ /* 0x000fe20008000100 */
[----:B------:R-:W-:Y:S01]  /*3990*/  IMAD.MOV.U32 R38, RZ, RZ, 0x0 ;  /* 0x00000000ff267424 */ /* 0x000fe200078e00ff */
[----:B------:R-:W-:Y:S01]  /*39a0*/  DADD R28, -R28, UR40 ;  /* 0x000000281c1c7e29 */ /* 0x000fe20008000100 */
[----:B------:R-:W-:Y:S01]  /*39b0*/  IMAD.MOV.U32 R39, RZ, RZ, 0x3fd80000 ;  /* 0x3fd80000ff277424 */ /* 0x000fe200078e00ff */
[----:B------:R-:W-:Y:S01]  /*39c0*/  DADD R32, -R32, UR46 ;  /* 0x0000002e20207e29 */ /* 0x000fe20008000100 */
[----:B------:R-:W-:Y:S01]  /*39d0*/  BSSY.RECONVERGENT B2, `(.L_x_30) ;  /* 0x000001e000027945 */ /* 0x000fe20003800200 */
[----:B------:R-:W-:Y:S02]  /*39e0*/  DMUL R30, R30, R26 ;  /* 0x0000001a1e1e7228 */ /* 0x000fe40000000000 */
[----:B------:R-:W-:Y:S02]  /*39f0*/  DMUL R34, R24, R24 ;  /* 0x0000001818227228 */ /* 0x000fe40000000000 */
[----:B------:R-:W-:-:S02]  /*3a00*/  DMUL R22, R22, R26 ;  /* 0x0000001a16167228 */ /* 0x000fc40000000000 */
[----:B------:R-:W-:-:S04]  /*3a10*/  DMUL R10, R10, R26 ;  /* 0x0000001a0a0a7228 */ /* 0x000fc80000000000 */
        /* <DEDUP_REMOVED lines=21> */
[----:B------:R-:W-:-:S07]  /*3b70*/  IMAD.MOV.U32 R35, RZ, RZ, R45 ;  /* 0x000000ffff237224 */ /* 0x000fce00078e002d */
[----:B------:R-:W-:Y:S05]  /*3b80*/  CALL.REL.NOINC `($__internal_2_$__cuda_sm20_dsqrt_rn_f64_mediumpath_v1) ;  /* 0x0000000c00707944 */ /* 0x000fea0003c00000 */
[----:B------:R-:W-:Y:S02]  /*3b90*/  IMAD.MOV.U32 R26, RZ, RZ, R34 ;  /* 0x000000ffff1a7224 */ /* 0x000fe400078e0022 */
[----:B------:R-:W-:-:S07]  /*3ba0*/  IMAD.MOV.U32 R27, RZ, RZ, R35 ;  /* 0x000000ffff1b7224 */ /* 0x000fce00078e0023 */
.L_x_31:
[----:B------:R-:W-:Y:S05]  /*3bb0*/  BSYNC.RECONVERGENT B2 ;  /* 0x0000000000027941 */ /* 0x000fea0003800200 */
.L_x_30:
        /* <DEDUP_REMOVED lines=10> */
[----:B------:R-:W-:-:S05]  /*3c60*/  LOP3.LUT R6, R27, 0x7fffffff, RZ, 0xc0, !PT ;  /* 0x7fffffff1b067812 */ /* 0x000fca00078ec0ff */
[----:B------:R-:W-:Y:S01]  /*3c70*/  VIADD R36, R6, 0xfff00000 ;  /* 0xfff0000006247836 */ /* 0x000fe20000000000 */
[----:B------:R-:W-:-:S07]  /*3c80*/  MOV R6, 0x3ca0 ;  /* 0x00003ca000067802 */ /* 0x000fce0000000f00 */
[----:B------:R-:W-:Y:S05]  /*3c90*/  CALL.REL.NOINC `($__internal_0_$__cuda_sm20_dblrcp_rn_slowpath_v3) ;  /* 0x0000000000f87944 */ /* 0x000fea0003c00000 */
.L_x_33:
[----:B------:R-:W-:Y:S05]  /*3ca0*/  BSYNC.RECONVERGENT B2 ;  /* 0x0000000000027941 */ /* 0x000fea0003800200 */
.L_x_32:
[-C--:B------:R-:W-:Y:S01]  /*3cb0*/  DMUL R24, R24, R36.reuse ;  /* 0x0000002418187228 */ /* 0x080fe20000000000 */
[----:B------:R-:W-:Y:S01]  /*3cc0*/  IMAD.MOV.U32 R6, RZ, RZ, RZ ;  /* 0x000000ffff067224 */ /* 0x000fe200078e00ff */
[----:B------:R-:W-:Y:S02]  /*3cd0*/  DADD R12, R12, 2 ;  /* 0x400000000c0c7429 */ /* 0x000fe40000000000 */
[----:B------:R-:W-:Y:S02]  /*3ce0*/  DADD R14, R14, 2 ;  /* 0x400000000e0e7429 */ /* 0x000fe40000000000 */
[----:B------:R-:W-:Y:S02]  /*3cf0*/  DMUL R28, R28, R36 ;  /* 0x000000241c1c7228 */ /* 0x000fe40000000000 */
[----:B------:R-:W-:Y:S02]  /*3d00*/  DMUL R22, R22, R24 ;  /* 0x0000001816167228 */ /* 0x000fe40000000000 */
[----:B------:R-:W-:-:S02]  /*3d10*/  DMUL R12, R12, 0.25 ;  /* 0x3fd000000c0c7828 */ /* 0x000fc40000000000 */
[----:B------:R-:W-:Y:S02]  /*3d20*/  DMUL R14, R14, 0.25 ;  /* 0x3fd000000e0e7828 */ /* 0x000fe40000000000 */
[----:B------:R-:W-:Y:S02]  /*3d30*/  DMUL R32, R32, R36 ;  /* 0x0000002420207228 */ /* 0x000fe40000000000 */
[----:B------:R-:W-:Y:S02]  /*3d40*/  DFMA R22, R30, R28, R22 ;  /* 0x0000001c1e16722b */ /* 0x000fe40000000016 */
[C---:B------:R-:W-:Y:S02]  /*3d50*/  DMUL R12, R20.reuse, R12 ;  /* 0x0000000c140c7228 */ /* 0x040fe40000000000 */
[----:B------:R-:W-:-:S04]  /*3d60*/  DMUL R14, R20, R14 ;  /* 0x0000000e140e7228 */ /* 0x000fc80000000000 */
[----:B------:R-:W-:Y:S02]  /*3d70*/  DFMA R10, R10, R32, R22 ;  /* 0x000000200a0a722b */ /* 0x000fe40000000016 */
[----:B------:R-:W0:Y:S02]  /*3d80*/  LDC.64 R22, c[0x0][0x380] ;  /* 0x0000e000ff167b82 */ /* 0x000e240000000a00 */
[----:B------:R-:W-:Y:S04]  /*3d90*/  F2I.F64.TRUNC R12, R12 ;  /* 0x0000000c000c7311 */ /* 0x000fe8000030d100 */
[----:B------:R-:W-:Y:S02]  /*3da0*/  DSETP.MAX.AND P0, P1, RZ, R10, PT ;  /* 0x0000000aff00722a */ /* 0x000fe4000390f000 */
[----:B------:R-:W-:-:S02]  /*3db0*/  IMAD.MOV.U32 R27, RZ, RZ, R11 ;  /* 0x000000ffff1b7224 */ /* 0x000fc400078e000b */
[----:B------:R-:W1:Y:S01]  /*3dc0*/  F2I.F64.TRUNC R15, R14 ;  /* 0x0000000e000f7311 */ /* 0x000e62000030d100 */
[----:B------:R-:W-:Y:S02]  /*3dd0*/  IMAD.MOV.U32 R25, RZ, RZ, R10 ;  /* 0x000000ffff197224 */ /* 0x000fe400078e000a */
[----:B------:R-:W-:Y:S01]  /*3de0*/  FSEL R29, R6, R27, P0 ;  /* 0x0000001b061d7208 */ /* 0x000fe20000000000 */
[----:B------:R-:W-:-:S05]  /*3df0*/  IMAD.MOV.U32 R10, RZ, RZ, RZ ;  /* 0x000000ffff0a7224 */ /* 0x000fca00078e00ff */
[----:B------:R-:W-:Y:S02]  /*3e00*/  SEL R10, R10, R25, P0 ;  /* 0x000000190a0a7207 */ /* 0x000fe40000000000 */
[----:B------:R-:W-:Y:S01]  /*3e10*/  @P1 LOP3.LUT R29, R27, 0x80000, RZ, 0xfc, !PT ;  /* 0x000800001b1d1812 */ /* 0x000fe200078efcff */
[----:B-1----:R-:W-:-:S04]  /*3e20*/  IMAD R9, R12, UR52, R15 ;  /* 0x000000340c097c24 */ /* 0x002fc8000f8e020f */
[----:B------:R-:W-:Y:S02]  /*3e30*/  IMAD.MOV.U32 R11, RZ, RZ, R29 ;  /* 0x000000ffff0b7224 */ /* 0x000fe400078e001d */
[----:B0-----:R-:W-:-:S05]  /*3e40*/  IMAD.WIDE R12, R9, 0x8, R22 ;  /* 0x00000008090c7825 */ /* 0x001fca00078e0216 */
[----:B------:R0:W-:Y:S02]  /*3e50*/  REDG.E.ADD.F64.RN.STRONG.GPU desc[UR50][R12.64], R10 ;  /* 0x0000000a0c0079a6 */ /* 0x0001e4000c12ff32 */
.L_x_23:
[----:B------:R-:W-:Y:S05]  /*3e60*/  BSYNC.RECONVERGENT B1 ;  /* 0x0000000000017941 */ /* 0x000fea0003800200 */
.L_x_22:
[----:B------:R-:W-:Y:S02]  /*3e70*/  ISETP.GT.U32.AND P0, PT, R4, R7, PT ;  /* 0x000000070400720c */ /* 0x000fe40003f04070 */
[----:B------:R-:W-:-:S04]  /*3e80*/  SHF.R.S32.HI R6, RZ, 0x1f, R7 ;  /* 0x0000001fff067819 */ /* 0x000fc80000011407 */
[----:B------:R-:W-:-:S13]  /*3e90*/  ISETP.GT.AND.EX P0, PT, R5, R6, PT, P0 ;  /* 0x000000060500720c */ /* 0x000fda0003f04300 */
[----:B------:R-:W-:Y:S05]  /*3ea0*/  @!P0 BRA `(.L_x_34) ;  /* 0xffffffe800b08947 */ /* 0x000fea000383ffff */
[----:B------:R-:W-:Y:S05]  /*3eb0*/  BSYNC B0 ;  /* 0x0000000000007941 */ /* 0x000fea0003800000 */
.L_x_11:
[----:B------:R-:W-:-:S13]  /*3ec0*/  ISETP.NE.AND P0, PT, R0, RZ, PT ;  /* 0x000000ff0000720c */ /* 0x000fda0003f05270 */
[----:B------:R-:W-:Y:S05]  /*3ed0*/  @P0 EXIT ;  /* 0x000000000000094d */ /* 0x000fea0003800000 */
[----:B0-----:R-:W-:Y:S01]  /*3ee0*/  IMAD.MOV.U32 R12, RZ, RZ, R4 ;  /* 0x000000ffff0c7224 */ /* 0x001fe200078e0004 */
[----:B------:R-:W-:Y:S01]  /*3ef0*/  MOV R16, 0x0 ;  /* 0x0000000000107802 */ /* 0x000fe20000000f00 */
[----:B------:R-:W-:Y:S01]  /*3f00*/  IMAD.MOV.U32 R13, RZ, RZ, R5 ;  /* 0x000000ffff0d7224 */ /* 0x000fe200078e0005 */
[----:B------:R-:W0:Y:S01]  /*3f10*/  LDCU.64 UR4, c[0x4][0x48] ;  /* 0x01000900ff0477ac */ /* 0x000e220008000a00 */
[----:B------:R-:W-:Y:S01]  /*3f20*/  IADD3 R2, P0, P1, R1, 0x30, R2 ;  /* 0x0000003001027810 */ /* 0x000fe2000791e002 */
[----:B------:R1:W2:Y:S01]  /*3f30*/  LDC.64 R10, c[0x4][R16] ;  /* 0x01000000100a7b82 */ /* 0x0002a20000000a00 */
[----:B------:R-:W-:Y:S01]  /*3f40*/  IMAD.MOV.U32 R18, RZ, RZ, R8 ;  /* 0x000000ffff127224 */ /* 0x000fe200078e0008 */
[----:B------:R1:W-:Y:S01]  /*3f50*/  STL.64 [R1+0x30], R12 ;  /* 0x0000300c01007387 */ /* 0x0003e20000100a00 */
[----:B------:R-:W-:Y:S01]  /*3f60*/  IADD3.X R17, PT, PT, RZ, UR53, RZ, P0, P1 ;  /* 0x00000035ff117c10 */ /* 0x000fe200087e24ff */
[----:B------:R-:W-:Y:S02]  /*3f70*/  IMAD.MOV.U32 R6, RZ, RZ, R2 ;  /* 0x000000ffff067224 */ /* 0x000fe400078e0002 */
[----:B------:R-:W-:-:S02]  /*3f80*/  IMAD.MOV.U32 R19, RZ, RZ, R3 ;  /* 0x000000ffff137224 */ /* 0x000fc400078e0003 */
[----:B------:R-:W-:Y:S02]  /*3f90*/  IMAD.MOV.U32 R7, RZ, RZ, R17 ;  /* 0x000000ffff077224 */ /* 0x000fe400078e0011 */
[----:B0-----:R-:W-:Y:S02]  /*3fa0*/  IMAD.U32 R4, RZ, RZ, UR4 ;  /* 0x00000004ff047e24 */ /* 0x001fe4000f8e00ff */
[----:B-1----:R-:W-:-:S07]  /*3fb0*/  IMAD.U32 R5, RZ, RZ, UR5 ;  /* 0x00000005ff057e24 */ /* 0x002fce000f8e00ff */
[----:B------:R-:W-:-:S07]  /*3fc0*/  LEPC R20, `(.L_x_35) ;  /* 0x000000001014794e */ /* 0x000fce0000000000 */
[----:B--2---:R-:W-:Y:S05]  /*3fd0*/  CALL.ABS.NOINC R10 ;  /* 0x000000000a007343 */ /* 0x004fea0003c00000 */
.L_x_35:
[----:B------:R0:W-:Y:S01]  /*3fe0*/  STL.64 [R1+0x30], R18 ;  /* 0x0000301201007387 */ /* 0x0001e20000100a00 */
[----:B------:R0:W1:Y:S01]  /*3ff0*/  LDC.64 R8, c[0x4][R16] ;  /* 0x0100000010087b82 */ /* 0x0000620000000a00 */
[----:B------:R-:W2:Y:S01]  /*4000*/  LDCU.64 UR4, c[0x4][0x48] ;  /* 0x01000900ff0477ac */ /* 0x000ea20008000a00 */
[----:B------:R-:W-:Y:S02]  /*4010*/  IMAD.MOV.U32 R6, RZ, RZ, R2 ;  /* 0x000000ffff067224 */ /* 0x000fe400078e0002 */
[----:B------:R-:W-:Y:S02]  /*4020*/  IMAD.MOV.U32 R7, RZ, RZ, R17 ;  /* 0x000000ffff077224 */ /* 0x000fe400078e0011 */
[----:B--2---:R-:W-:Y:S02]  /*4030*/  IMAD.U32 R4, RZ, RZ, UR4 ;  /* 0x00000004ff047e24 */ /* 0x004fe4000f8e00ff */
[----:B0-----:R-:W-:-:S07]  /*4040*/  IMAD.U32 R5, RZ, RZ, UR5 ;  /* 0x00000005ff057e24 */ /* 0x001fce000f8e00ff */
[----:B------:R-:W-:-:S07]  /*4050*/  LEPC R20, `(.L_x_36) ;  /* 0x000000001014794e */ /* 0x000fce0000000000 */
[----:B-1----:R-:W-:Y:S05]  /*4060*/  CALL.ABS.NOINC R8 ;  /* 0x0000000008007343 */ /* 0x002fea0003c00000 */
.L_x_36:
[----:B------:R-:W-:Y:S05]  /*4070*/  EXIT ;  /* 0x000000000000794d */ /* 0x000fea0003800000 */
        .weak           $__internal_0_$__cuda_sm20_dblrcp_rn_slowpath_v3
        .type           $__internal_0_$__cuda_sm20_dblrcp_rn_slowpath_v3,@function
        .size           $__internal_0_$__cuda_sm20_dblrcp_rn_slowpath_v3,($__internal_1_$__cuda_sm20_div_rn_f64_full - $__internal_0_$__cuda_sm20_dblrcp_rn_slowpath_v3)
$__internal_0_$__cuda_sm20_dblrcp_rn_slowpath_v3:
[----:B------:R-:W-:Y:S01]  /*4080*/  DSETP.GTU.AND P0, PT, |R26|, +INF , PT ;  /* 0x7ff000001a00742a */ /* 0x000fe20003f0c200 */
[----:B------:R-:W-:-:S13]  /*4090*/  BSSY.RECONVERGENT B3, `(.L_x_37) ;  /* 0x0000023000037945 */ /* 0x000fda0003800200 */
[----:B------:R-:W-:Y:S05]  /*40a0*/  @P0 BRA `(.L_x_38) ;  /* 0x00000000007c0947 */ /* 0x000fea0003800000 */
[----:B------:R-:W-:-:S05]  /*40b0*/  LOP3.LUT R37, R27, 0x7fffffff, RZ, 0xc0, !PT ;  /* 0x7fffffff1b257812 */ /* 0x000fca00078ec0ff */
[----:B------:R-:W-:-:S05]  /*40c0*/  VIADD R9, R37, 0xffffffff ;  /* 0xffffffff25097836 */ /* 0x000fca0000000000 */
[----:B------:R-:W-:-:S13]  /*40d0*/  ISETP.GE.U32.AND P0, PT, R9, 0x7fefffff, PT ;  /* 0x7fefffff0900780c */ /* 0x000fda0003f06070 */
[----:B------:R-:W-:Y:S01]  /*40e0*/  @P0 LOP3.LUT R35, R27, 0x7ff00000, RZ, 0x3c, !PT ;  /* 0x7ff000001b230812 */ /* 0x000fe200078e3cff */
[----:B------:R-:W-:Y:S01]  /*40f0*/  @P0 IMAD.MOV.U32 R34, RZ, RZ, RZ ;  /* 0x000000ffff220224 */ /* 0x000fe200078e00ff */
[----:B------:R-:W-:Y:S06]  /*4100*/  @P0 BRA `(.L_x_39) ;  /* 0x00000000006c0947 */ /* 0x000fec0003800000 */
[----:B------:R-:W-:-:S13]  /*4110*/  ISETP.GE.U32.AND P0, PT, R37, 0x1000001, PT ;  /* 0x010000012500780c */ /* 0x000fda0003f06070 */
[----:B------:R-:W-:Y:S05]  /*4120*/  @!P0 BRA `(.L_x_40) ;  /* 0x0000000000348947 */ /* 0x000fea0003800000 */
[----:B------:R-:W-:Y:S02]  /*4130*/  VIADD R35, R27, 0xc0200000 ;  /* 0xc02000001b237836 */ /* 0x000fe40000000000 */
[----:B------:R-:W-:Y:S02]  /*4140*/  IMAD.MOV.U32 R34, RZ, RZ, R26 ;  /* 0x000000ffff227224 */ /* 0x000fe400078e001a */
[----:B------:R-:W0:Y:S04]  /*4150*/  MUFU.RCP64H R37, R35 ;  /* 0x0000002300257308 */ /* 0x000e280000001800 */
[----:B0-----:R-:W-:-:S08]  /*4160*/  DFMA R38, -R34, R36, 1 ;  /* 0x3ff000002226742b */ /* 0x001fd00000000124 */
[----:B------:R-:W-:-:S08]  /*4170*/  DFMA R38, R38, R38, R38 ;  /* 0x000000262626722b */ /* 0x000fd00000000026 */
[----:B------:R-:W-:-:S08]  /*4180*/  DFMA R38, R36, R38, R36 ;  /* 0x000000262426722b */ /* 0x000fd00000000024 */
[----:B------:R-:W-:-:S08]  /*4190*/  DFMA R36, -R34, R38, 1 ;  /* 0x3ff000002224742b */ /* 0x000fd00000000126 */
[----:B------:R-:W-:-:S08]  /*41a0*/  DFMA R36, R38, R36, R38 ;  /* 0x000000242624722b */ /* 0x000fd00000000026 */
[----:B------:R-:W-:-:S08]  /*41b0*/  DMUL R36, R36, 2.2250738585072013831e-308 ;  /* 0x0010000024247828 */ /* 0x000fd00000000000 */
[----:B------:R-:W-:-:S08]  /*41c0*/  DFMA R26, -R26, R36, 1 ;  /* 0x3ff000001a1a742b */ /* 0x000fd00000000124 */
[----:B------:R-:W-:-:S08]  /*41d0*/  DFMA R26, R26, R26, R26 ;  /* 0x0000001a1a1a722b */ /* 0x000fd0000000001a */
[----:B------:R-:W-:Y:S01]  /*41e0*/  DFMA R34, R36, R26, R36 ;  /* 0x0000001a2422722b */ /* 0x000fe20000000024 */
[----:B------:R-:W-:Y:S10]  /*41f0*/  BRA `(.L_x_39) ;  /* 0x0000000000307947 */ /* 0x000ff40003800000 */
.L_x_40:
[----:B------:R-:W-:Y:S01]  /*4200*/  DMUL R26, R26, 8.11296384146066816958e+31 ;  /* 0x469000001a1a7828 */ /* 0x000fe20000000000 */
[----:B------:R-:W-:-:S05]  /*4210*/  IMAD.MOV.U32 R34, RZ, RZ, R36 ;  /* 0x000000ffff227224 */ /* 0x000fca00078e0024 */
[----:B------:R-:W0:Y:S02]  /*4220*/  MUFU.RCP64H R35, R27 ;  /* 0x0000001b00237308 */ /* 0x000e240000001800 */
[----:B0-----:R-:W-:-:S08]  /*4230*/  DFMA R36, -R26, R34, 1 ;  /* 0x3ff000001a24742b */ /* 0x001fd00000000122 */
[----:B------:R-:W-:-:S08]  /*4240*/  DFMA R36, R36, R36, R36 ;  /* 0x000000242424722b */ /* 0x000fd00000000024 */
[----:B------:R-:W-:-:S08]  /*4250*/  DFMA R36, R34, R36, R34 ;  /* 0x000000242224722b */ /* 0x000fd00000000022 */
[----:B------:R-:W-:-:S08]  /*4260*/  DFMA R34, -R26, R36, 1 ;  /* 0x3ff000001a22742b */ /* 0x000fd00000000124 */
[----:B------:R-:W-:-:S08]  /*4270*/  DFMA R34, R36, R34, R36 ;  /* 0x000000222422722b */ /* 0x000fd00000000024 */
[----:B------:R-:W-:Y:S01]  /*4280*/  DMUL R34, R34, 8.11296384146066816958e+31 ;  /* 0x4690000022227828 */ /* 0x000fe20000000000 */
[----:B------:R-:W-:Y:S10]  /*4290*/  BRA `(.L_x_39) ;  /* 0x0000000000087947 */ /* 0x000ff40003800000 */
.L_x_38:
[----:B------:R-:W-:Y:S01]  /*42a0*/  LOP3.LUT R35, R27, 0x80000, RZ, 0xfc, !PT ;  /* 0x000800001b237812 */ /* 0x000fe200078efcff */
[----:B------:R-:W-:-:S07]  /*42b0*/  IMAD.MOV.U32 R34, RZ, RZ, R26 ;  /* 0x000000ffff227224 */ /* 0x000fce00078e001a */
.L_x_39:
[----:B------:R-:W-:Y:S05]  /*42c0*/  BSYNC.RECONVERGENT B3 ;  /* 0x0000000000037941 */ /* 0x000fea0003800200 */
.L_x_37:
[----:B------:R-:W-:Y:S02]  /*42d0*/  IMAD.MOV.U32 R26, RZ, RZ, R6 ;  /* 0x000000ffff1a7224 */ /* 0x000fe400078e0006 */
[----:B------:R-:W-:Y:S02]  /*42e0*/  IMAD.MOV.U32 R27, RZ, RZ, 0x0 ;  /* 0x00000000ff1b7424 */ /* 0x000fe400078e00ff */
[----:B------:R-:W-:Y:S02]  /*42f0*/  IMAD.MOV.U32 R36, RZ, RZ, R34 ;  /* 0x000000ffff247224 */ /* 0x000fe400078e0022 */
[----:B------:R-:W-:Y:S01]  /*4300*/  IMAD.MOV.U32 R37, RZ, RZ, R35 ;  /* 0x000000ffff257224 */ /* 0x000fe200078e0023 */
[----:B------:R-:W-:Y:S06]  /*4310*/  RET.REL.NODEC R26 `(_Z10rayTracingPd6VectorS0_ddiiii) ;  /* 0xffffffbc1a387950 */ /* 0x000fec0003c3ffff */
        .weak           $__internal_1_$__cuda_sm20_div_rn_f64_full
        .type           $__internal_1_$__cuda_sm20_div_rn_f64_full,@function
        .size           $__internal_1_$__cuda_sm20_div_rn_f64_full,($__internal_2_$__cuda_sm20_dsqrt_rn_f64_mediumpath_v1 - $__internal_1_$__cuda_sm20_div_rn_f64_full)
$__internal_1_$__cuda_sm20_div_rn_f64_full:
[C---:B------:R-:W-:Y:S01]  /*4320*/  FSETP.GEU.AND P0, PT, |R25|.reuse, 1.469367938527859385e-39, PT ;  /* 0x001000001900780b */ /* 0x040fe20003f0e200 */
[--C-:B------:R-:W-:Y:S01]  /*4330*/  IMAD.MOV.U32 R14, RZ, RZ, R24.reuse ;  /* 0x000000ffff0e7224 */ /* 0x100fe200078e0018 */
[C---:B------:R-:W-:Y:S01]  /*4340*/  LOP3.LUT R12, R25.reuse, 0x800fffff, RZ, 0xc0, !PT ;  /* 0x800fffff190c7812 */ /* 0x040fe200078ec0ff */
[----:B------:R-:W-:Y:S01]  /*4350*/  IMAD.MOV.U32 R15, RZ, RZ, R25 ;  /* 0x000000ffff0f7224 */ /* 0x000fe200078e0019 */
[----:B------:R-:W0:Y:S01]  /*4360*/  LDC.64 R22, c[0x0][0x3c0] ;  /* 0x0000f000ff167b82 */ /* 0x000e220000000a00 */
[----:B------:R-:W-:Y:S01]  /*4370*/  IMAD.MOV.U32 R26, RZ, RZ, 0x1 ;  /* 0x00000001ff1a7424 */ /* 0x000fe200078e00ff */
[----:B------:R-:W-:Y:S01]  /*4380*/  LOP3.LUT R13, R12, 0x3ff00000, RZ, 0xfc, !PT ;  /* 0x3ff000000c0d7812 */ /* 0x000fe200078efcff */
[----:B------:R-:W-:Y:S01]  /*4390*/  IMAD.MOV.U32 R12, RZ, RZ, R24 ;  /* 0x000000ffff0c7224 */ /* 0x000fe200078e0018 */
[----:B------:R-:W-:Y:S01]  /*43a0*/  LOP3.LUT R35, R25, 0x7ff00000, RZ, 0xc0, !PT ;  /* 0x7ff0000019237812 */ /* 0x000fe200078ec0ff */
[----:B------:R-:W-:-:S04]  /*43b0*/  IMAD.MOV.U32 R37, RZ, RZ, 0x1ca00000 ;  /* 0x1ca00000ff257424 */ /* 0x000fc800078e00ff */
[----:B------:R-:W-:-:S06]  /*43c0*/  @!P0 DMUL R12, R14, 8.98846567431157953865e+307 ;  /* 0x7fe000000e0c8828 */ /* 0x000fcc0000000000 */
[----:B------:R-:W1:Y:S01]  /*43d0*/  MUFU.RCP64H R27, R13 ;  /* 0x0000000d001b7308 */ /* 0x000e620000001800 */
[----:B0-----:R-:W-:-:S04]  /*43e0*/  LOP3.LUT R36, R23, 0x7ff00000, RZ, 0xc0, !PT ;  /* 0x7ff0000017247812 */ /* 0x001fc800078ec0ff */
[----:B------:R-:W-:Y:S01]  /*43f0*/  ISETP.GE.U32.AND P1, PT, R36, R35, PT ;  /* 0x000000232400720c */ /* 0x000fe20003f26070 */
[----:B------:R-:W-:Y:S01]  /*4400*/  IMAD.MOV.U32 R38, RZ, RZ, R36 ;  /* 0x000000ffff267224 */ /* 0x000fe200078e0024 */
[----:B-1----:R-:W-:-:S08]  /*4410*/  DFMA R30, R26, -R12, 1 ;  /* 0x3ff000001a1e742b */ /* 0x002fd0000000080c */
[----:B------:R-:W-:-:S08]  /*4420*/  DFMA R30, R30, R30, R30 ;  /* 0x0000001e1e1e722b */ /* 0x000fd0000000001e */
[----:B------:R-:W-:Y:S01]  /*4430*/  DFMA R30, R26, R30, R26 ;  /* 0x0000001e1a1e722b */ /* 0x000fe2000000001a */
[----:B------:R-:W-:Y:S02]  /*4440*/  SEL R26, R37, 0x63400000, !P1 ;  /* 0x63400000251a7807 */ /* 0x000fe40004800000 */
[----:B------:R-:W-:Y:S02]  /*4450*/  FSETP.GEU.AND P1, PT, |R23|, 1.469367938527859385e-39, PT ;  /* 0x001000001700780b */ /* 0x000fe40003f2e200 */
[----:B------:R-:W-:Y:S01]  /*4460*/  LOP3.LUT R27, R26, 0x800fffff, R23, 0xf8, !PT ;  /* 0x800fffff1a1b7812 */ /* 0x000fe200078ef817 */
[----:B------:R-:W-:Y:S02]  /*4470*/  IMAD.MOV.U32 R26, RZ, RZ, R22 ;  /* 0x000000ffff1a7224 */ /* 0x000fe400078e0016 */
[----:B------:R-:W-:-:S08]  /*4480*/  DFMA R32, R30, -R12, 1 ;  /* 0x3ff000001e20742b */ /* 0x000fd0000000080c */
[----:B------:R-:W-:Y:S01]  /*4490*/  DFMA R32, R30, R32, R30 ;  /* 0x000000201e20722b */ /* 0x000fe2000000001e */
[----:B------:R-:W-:Y:S10]  /*44a0*/  @P1 BRA `(.L_x_41) ;  /* 0x0000000000201947 */ /* 0x000ff40003800000 */
[----:B------:R-:W-:-:S04]  /*44b0*/  LOP3.LUT R9, R15, 0x7ff00000, RZ, 0xc0, !PT ;  /* 0x7ff000000f097812 */ /* 0x000fc800078ec0ff */
[----:B------:R-:W-:-:S04]  /*44c0*/  ISETP.GE.U32.AND P1, PT, R36, R9, PT ;  /* 0x000000092400720c */ /* 0x000fc80003f26070 */
[----:B------:R-:W-:-:S04]  /*44d0*/  SEL R30, R37, 0x63400000, !P1 ;  /* 0x63400000251e7807 */ /* 0x000fc80004800000 */
[----:B------:R-:W-:-:S04]  /*44e0*/  LOP3.LUT R30, R30, 0x80000000, R23, 0xf8, !PT ;  /* 0x800000001e1e7812 */ /* 0x000fc800078ef817 */
[----:B------:R-:W-:Y:S01]  /*44f0*/  LOP3.LUT R31, R30, 0x100000, RZ, 0xfc, !PT ;  /* 0x001000001e1f7812 */ /* 0x000fe200078efcff */
[----:B------:R-:W-:-:S06]  /*4500*/  IMAD.MOV.U32 R30, RZ, RZ, RZ ;  /* 0x000000ffff1e7224 */ /* 0x000fcc00078e00ff */
[----:B------:R-:W-:-:S10]  /*4510*/  DFMA R26, R26, 2, -R30 ;  /* 0x400000001a1a782b */ /* 0x000fd4000000081e */
[----:B------:R-:W-:-:S07]  /*4520*/  LOP3.LUT R38, R27, 0x7ff00000, RZ, 0xc0, !PT ;  /* 0x7ff000001b267812 */ /* 0x000fce00078ec0ff */
.L_x_41:
[----:B------:R-:W-:Y:S01]  /*4530*/  IMAD.MOV.U32 R9, RZ, RZ, R35 ;  /* 0x000000ffff097224 */ /* 0x000fe200078e0023 */
[----:B------:R-:W-:Y:S01]  /*4540*/  @!P0 LOP3.LUT R9, R13, 0x7ff00000, RZ, 0xc0, !PT ;  /* 0x7ff000000d098812 */ /* 0x000fe200078ec0ff */
[----:B------:R-:W-:Y:S01]  /*4550*/  VIADD R39, R38, 0xffffffff ;  /* 0xffffffff26277836 */ /* 0x000fe20000000000 */
[----:B------:R-:W-:Y:S01]  /*4560*/  DMUL R30, R32, R26 ;  /* 0x0000001a201e7228 */ /* 0x000fe20000000000 */
[----:B------:R-:W-:Y:S02]  /*4570*/  BSSY.RECONVERGENT B2, `(.L_x_42) ;  /* 0x0000038000027945 */ /* 0x000fe40003800200 */
[----:B------:R-:W-:Y:S01]  /*4580*/  VIADD R40, R9, 0xffffffff ;  /* 0xffffffff09287836 */ /* 0x000fe20000000000 */
[----:B------:R-:W-:-:S04]  /*4590*/  ISETP.GT.U32.AND P0, PT, R39, 0x7feffffe, PT ;  /* 0x7feffffe2700780c */ /* 0x000fc80003f04070 */
[----:B------:R-:W-:Y:S01]  /*45a0*/  ISETP.GT.U32.OR P0, PT, R40, 0x7feffffe, P0 ;  /* 0x7feffffe2800780c */ /* 0x000fe20000704470 */
[----:B------:R-:W-:-:S08]  /*45b0*/  DFMA R34, R30, -R12, R26 ;  /* 0x8000000c1e22722b */ /* 0x000fd0000000001a */
[----:B------:R-:W-:-:S04]  /*45c0*/  DFMA R30, R32, R34, R30 ;  /* 0x00000022201e722b */ /* 0x000fc8000000001e */
[----:B------:R-:W-:Y:S07]  /*45d0*/  @P0 BRA `(.L_x_43) ;  /* 0x00000000006c0947 */ /* 0x000fee0003800000 */
[----:B------:R-:W-:-:S04]  /*45e0*/  LOP3.LUT R23, R15, 0x7ff00000, RZ, 0xc0, !PT ;  /* 0x7ff000000f177812 */ /* 0x000fc800078ec0ff */
[CC--:B------:R-:W-:Y:S02]  /*45f0*/  VIADDMNMX R9, R36.reuse, -R23.reuse, 0xb9600000, !PT ;  /* 0xb960000024097446 */ /* 0x0c0fe40007800917 */
[----:B------:R-:W-:Y:S02]  /*4600*/  ISETP.GE.U32.AND P0, PT, R36, R23, PT ;  /* 0x000000172400720c */ /* 0x000fe40003f06070 */
[----:B------:R-:W-:Y:S02]  /*4610*/  VIMNMX R9, PT, PT, R9, 0x46a00000, PT ;  /* 0x46a0000009097848 */ /* 0x000fe40003fe0100 */
[----:B------:R-:W-:-:S05]  /*4620*/  SEL R22, R37, 0x63400000, !P0 ;  /* 0x6340000025167807 */ /* 0x000fca0004000000 */
[----:B------:R-:W-:Y:S02]  /*4630*/  IMAD.IADD R9, R9, 0x1, -R22 ;  /* 0x0000000109097824 */ /* 0x000fe400078e0a16 */
[----:B------:R-:W-:Y:S02]  /*4640*/  IMAD.MOV.U32 R22, RZ, RZ, RZ ;  /* 0x000000ffff167224 */ /* 0x000fe400078e00ff */
[----:B------:R-:W-:-:S06]  /*4650*/  VIADD R23, R9, 0x7fe00000 ;  /* 0x7fe0000009177836 */ /* 0x000fcc0000000000 */
[----:B------:R-:W-:-:S10]  /*4660*/  DMUL R32, R30, R22 ;  /* 0x000000161e207228 */ /* 0x000fd40000000000 */
[----:B------:R-:W-:-:S13]  /*4670*/  FSETP.GTU.AND P0, PT, |R33|, 1.469367938527859385e-39, PT ;  /* 0x001000002100780b */ /* 0x000fda0003f0c200 */
[----:B------:R-:W-:Y:S05]  /*4680*/  @P0 BRA `(.L_x_44) ;  /* 0x0000000000980947 */ /* 0x000fea0003800000 */
[----:B------:R-:W-:Y:S01]  /*4690*/  DFMA R12, R30, -R12, R26 ;  /* 0x8000000c1e0c722b */ /* 0x000fe2000000001a */
[----:B------:R-:W-:-:S09]  /*46a0*/  IMAD.MOV.U32 R22, RZ, RZ, RZ ;  /* 0x000000ffff167224 */ /* 0x000fd200078e00ff */
[C---:B------:R-:W-:Y:S02]  /*46b0*/  FSETP.NEU.AND P0, PT, R13.reuse, RZ, PT ;  /* 0x000000ff0d00720b */ /* 0x040fe40003f0d000 */
[----:B------:R-:W-:-:S04]  /*46c0*/  LOP3.LUT R15, R13, 0x80000000, R15, 0x48, !PT ;  /* 0x800000000d0f7812 */ /* 0x000fc800078e480f */
[----:B------:R-:W-:-:S07]  /*46d0*/  LOP3.LUT R23, R15, R23, RZ, 0xfc, !PT ;  /* 0x000000170f177212 */ /* 0x000fce00078efcff */
[----:B------:R-:W-:Y:S05]  /*46e0*/  @!P0 BRA `(.L_x_44) ;  /* 0x0000000000808947 */ /* 0x000fea0003800000 */
[----:B------:R-:W-:Y:S01]  /*46f0*/  IMAD.MOV R13, RZ, RZ, -R9 ;  /* 0x000000ffff0d7224 */ /* 0x000fe200078e0a09 */
[----:B------:R-:W-:Y:S01]  /*4700*/  DMUL.RP R22, R30, R22 ;  /* 0x000000161e167228 */ /* 0x000fe20000008000 */
[----:B------:R-:W-:Y:S01]  /*4710*/  IMAD.MOV.U32 R12, RZ, RZ, RZ ;  /* 0x000000ffff0c7224 */ /* 0x000fe200078e00ff */
[----:B------:R-:W-:-:S05]  /*4720*/  IADD3 R9, PT, PT, -R9, -0x43300000, RZ ;  /* 0xbcd0000009097810 */ /* 0x000fca0007ffe1ff */
[----:B------:R-:W-:-:S03]  /*4730*/  DFMA R12, R32, -R12, R30 ;  /* 0x8000000c200c722b */ /* 0x000fc6000000001e */
[----:B------:R-:W-:-:S07]  /*4740*/  LOP3.LUT R15, R23, R15, RZ, 0x3c, !PT ;  /* 0x0000000f170f7212 */ /* 0x000fce00078e3cff */
[----:B------:R-:W-:-:S04]  /*4750*/  FSETP.NEU.AND P0, PT, |R13|, R9, PT ;  /* 0x000000090d00720b */ /* 0x000fc80003f0d200 */
[----:B------:R-:W-:Y:S02]  /*4760*/  FSEL R32, R22, R32, !P0 ;  /* 0x0000002016207208 */ /* 0x000fe40004000000 */
[----:B------:R-:W-:Y:S01]  /*4770*/  FSEL R33, R15, R33, !P0 ;  /* 0x000000210f217208 */ /* 0x000fe20004000000 */
[----:B------:R-:W-:Y:S06]  /*4780*/  BRA `(.L_x_44) ;  /* 0x0000000000587947 */ /* 0x000fec0003800000 */
.L_x_43:
[----:B------:R-:W0:Y:S02]  /*4790*/  LDC.64 R12, c[0x0][0x3c0] ;  /* 0x0000f000ff0c7b82 */ /* 0x000e240000000a00 */
[----:B0-----:R-:W-:-:S14]  /*47a0*/  DSETP.NAN.AND P0, PT, R12, R12, PT ;  /* 0x0000000c0c00722a */ /* 0x001fdc0003f08000 */
[----:B------:R-:W-:Y:S05]  /*47b0*/  @P0 BRA `(.L_x_45) ;  /* 0x0000000000440947 */ /* 0x000fea0003800000 */
[----:B------:R-:W-:-:S14]  /*47c0*/  DSETP.NAN.AND P0, PT, R14, R14, PT ;  /* 0x0000000e0e00722a */ /* 0x000fdc0003f08000 */
[----:B------:R-:W-:Y:S05]  /*47d0*/  @P0 BRA `(.L_x_46) ;  /* 0x0000000000300947 */ /* 0x000fea0003800000 */
[----:B------:R-:W-:Y:S01]  /*47e0*/  ISETP.NE.AND P0, PT, R38, R9, PT ;  /* 0x000000092600720c */ /* 0x000fe20003f05270 */
[----:B------:R-:W-:Y:S02]  /*47f0*/  IMAD.MOV.U32 R32, RZ, RZ, 0x0 ;  /* 0x00000000ff207424 */ /* 0x000fe400078e00ff */
[----:B------:R-:W-:-:S10]  /*4800*/  IMAD.MOV.U32 R33, RZ, RZ, -0x80000 ;  /* 0xfff80000ff217424 */ /* 0x000fd400078e00ff */
[----:B------:R-:W-:Y:S05]  /*4810*/  @!P0 BRA `(.L_x_44) ;  /* 0x0000000000348947 */ /* 0x000fea0003800000 */
[----:B------:R-:W-:Y:S02]  /*4820*/  ISETP.NE.AND P0, PT, R38, 0x7ff00000, PT ;  /* 0x7ff000002600780c */ /* 0x000fe40003f05270 */
[----:B------:R-:W-:Y:S02]  /*4830*/  LOP3.LUT R33, R15, 0x80000000, R23, 0x48, !PT ;  /* 0x800000000f217812 */ /* 0x000fe400078e4817 */
[----:B------:R-:W-:-:S13]  /*4840*/  ISETP.EQ.OR P0, PT, R9, RZ, !P0 ;  /* 0x000000ff0900720c */ /* 0x000fda0004702670 */
[----:B------:R-:W-:Y:S01]  /*4850*/  @P0 LOP3.LUT R9, R33, 0x7ff00000, RZ, 0xfc, !PT ;  /* 0x7ff0000021090812 */ /* 0x000fe200078efcff */
[----:B------:R-:W-:Y:S02]  /*4860*/  @!P0 IMAD.MOV.U32 R32, RZ, RZ, RZ ;  /* 0x000000ffff208224 */ /* 0x000fe400078e00ff */
[----:B------:R-:W-:Y:S02]  /*4870*/  @P0 IMAD.MOV.U32 R32, RZ, RZ, RZ ;  /* 0x000000ffff200224 */ /* 0x000fe400078e00ff */
[----:B------:R-:W-:Y:S01]  /*4880*/  @P0 IMAD.MOV.U32 R33, RZ, RZ, R9 ;  /* 0x000000ffff210224 */ /* 0x000fe200078e0009 */
[----:B------:R-:W-:Y:S06]  /*4890*/  BRA `(.L_x_44) ;  /* 0x0000000000147947 */ /* 0x000fec0003800000 */
.L_x_46:
[----:B------:R-:W-:Y:S01]  /*48a0*/  LOP3.LUT R33, R15, 0x80000, RZ, 0xfc, !PT ;  /* 0x000800000f217812 */ /* 0x000fe200078efcff */
[----:B------:R-:W-:Y:S01]  /*48b0*/  IMAD.MOV.U32 R32, RZ, RZ, R14 ;  /* 0x000000ffff207224 */ /* 0x000fe200078e000e */
[----:B------:R-:W-:Y:S06]  /*48c0*/  BRA `(.L_x_44) ;  /* 0x0000000000087947 */ /* 0x000fec0003800000 */
.L_x_45:
[----:B------:R-:W-:Y:S01]  /*48d0*/  LOP3.LUT R33, R23, 0x80000, RZ, 0xfc, !PT ;  /* 0x0008000017217812 */ /* 0x000fe200078efcff */
[----:B------:R-:W-:-:S07]  /*48e0*/  IMAD.MOV.U32 R32, RZ, RZ, R22 ;  /* 0x000000ffff207224 */ /* 0x000fce00078e0016 */
.L_x_44:
[----:B------:R-:W-:Y:S05]  /*48f0*/  BSYNC.RECONVERGENT B2 ;  /* 0x0000000000027941 */ /* 0x000fea0003800200 */
.L_x_42:
[----:B------:R-:W-:Y:S02]  /*4900*/  IMAD.MOV.U32 R12, RZ, RZ, R6 ;  /* 0x000000ffff0c7224 */ /* 0x000fe400078e0006 */
[----:B------:R-:W-:Y:S02]  /*4910*/  IMAD.MOV.U32 R13, RZ, RZ, 0x0 ;  /* 0x00000000ff0d7424 */ /* 0x000fe400078e00ff */
[----:B------:R-:W-:Y:S02]  /*4920*/  IMAD.MOV.U32 R22, RZ, RZ, R32 ;  /* 0x000000ffff167224 */ /* 0x000fe400078e0020 */
[----:B------:R-:W-:Y:S01]  /*4930*/  IMAD.MOV.U32 R23, RZ, RZ, R33 ;  /* 0x000000ffff177224 */ /* 0x000fe200078e0021 */
[----:B------:R-:W-:Y:S06]  /*4940*/  RET.REL.NODEC R12 `(_Z10rayTracingPd6VectorS0_ddiiii) ;  /* 0xffffffb40cac7950 */ /* 0x000fec0003c3ffff */
        .weak           $__internal_2_$__cuda_sm20_dsqrt_rn_f64_mediumpath_v1
        .type           $__internal_2_$__cuda_sm20_dsqrt_rn_f64_mediumpath_v1,@function
        .size           $__internal_2_$__cuda_sm20_dsqrt_rn_f64_mediumpath_v1,($_Z10rayTracingPd6VectorS0_ddiiii$__internal_trig_reduction_slowpathd - $__internal_2_$__cuda_sm20_dsqrt_rn_f64_mediumpath_v1)
$__internal_2_$__cuda_sm20_dsqrt_rn_f64_mediumpath_v1:
[----:B------:R-:W-:Y:S01]  /*4950*/  ISETP.GE.U32.AND P0, PT, R40, -0x3400000, PT ;  /* 0xfcc000002800780c */ /* 0x000fe20003f06070 */
[----:B------:R-:W-:-:S12]  /*4960*/  BSSY.RECONVERGENT B3, `(.L_x_47) ;  /* 0x0000023000037945 */ /* 0x000fd80003800200 */
[----:B------:R-:W-:Y:S05]  /*4970*/  @!P0 BRA `(.L_x_48) ;  /* 0x0000000000208947 */ /* 0x000fea0003800000 */
[----:B------:R-:W-:-:S10]  /*4980*/  DFMA.RM R34, R34, R36, R38 ;  /* 0x000000242222722b */ /* 0x000fd40000004026 */
[----:B------:R-:W-:-:S05]  /*4990*/  IADD3 R36, P0, PT, R34, 0x1, RZ ;  /* 0x0000000122247810 */ /* 0x000fca0007f1e0ff */
[----:B------:R-:W-:-:S06]  /*49a0*/  IMAD.X R37, RZ, RZ, R35, P0 ;  /* 0x000000ffff257224 */ /* 0x000fcc00000e0623 */
[----:B------:R-:W-:-:S08]  /*49b0*/  DFMA.RP R26, -R34, R36, R26 ;  /* 0x00000024221a722b */ /* 0x000fd0000000811a */
[----:B------:R-:W-:-:S06]  /*49c0*/  DSETP.GT.AND P0, PT, R26, RZ, PT ;  /* 0x000000ff1a00722a */ /* 0x000fcc0003f04000 */
[----:B------:R-:W-:Y:S02]  /*49d0*/  FSEL R34, R36, R34, P0 ;  /* 0x0000002224227208 */ /* 0x000fe40000000000 */
[----:B------:R-:W-:Y:S01]  /*49e0*/  FSEL R35, R37, R35, P0 ;  /* 0x0000002325237208 */ /* 0x000fe20000000000 */
[----:B------:R-:W-:Y:S06]  /*49f0*/  BRA `(.L_x_49) ;  /* 0x0000000000647947 */ /* 0x000fec0003800000 */
.L_x_48:
[----:B------:R-:W-:-:S14]  /*4a00*/  DSETP.NE.AND P0, PT, R26, RZ, PT ;  /* 0x000000ff1a00722a */ /* 0x000fdc0003f05000 */
[----:B------:R-:W-:Y:S05]  /*4a10*/  @!P0 BRA `(.L_x_50) ;  /* 0x0000000000588947 */ /* 0x000fea0003800000 */
[----:B------:R-:W-:-:S13]  /*4a20*/  ISETP.GE.AND P0, PT, R27, RZ, PT ;  /* 0x000000ff1b00720c */ /* 0x000fda0003f06270 */
[----:B------:R-:W-:Y:S02]  /*4a30*/  @!P0 IMAD.MOV.U32 R34, RZ, RZ, 0x0 ;  /* 0x00000000ff228424 */ /* 0x000fe400078e00ff */
[----:B------:R-:W-:Y:S01]  /*4a40*/  @!P0 IMAD.MOV.U32 R35, RZ, RZ, -0x80000 ;  /* 0xfff80000ff238424 */ /* 0x000fe200078e00ff */
[----:B------:R-:W-:Y:S06]  /*4a50*/  @!P0 BRA `(.L_x_49) ;  /* 0x00000000004c8947 */ /* 0x000fec0003800000 */
[----:B------:R-:W-:-:S13]  /*4a60*/  ISETP.GT.AND P0, PT, R27, 0x7fefffff, PT ;  /* 0x7fefffff1b00780c */ /* 0x000fda0003f04270 */
[----:B------:R-:W-:Y:S05]  /*4a70*/  @P0 BRA `(.L_x_50) ;  /* 0x0000000000400947 */ /* 0x000fea0003800000 */
[----:B------:R-:W-:Y:S01]  /*4a80*/  DMUL R26, R26, 8.11296384146066816958e+31 ;  /* 0x469000001a1a7828 */ /* 0x000fe20000000000 */
[----:B------:R-:W-:Y:S02]  /*4a90*/  IMAD.MOV.U32 R34, RZ, RZ, RZ ;  /* 0x000000ffff227224 */ /* 0x000fe400078e00ff */
[----:B------:R-:W-:Y:S02]  /*4aa0*/  IMAD.MOV.U32 R38, RZ, RZ, 0x0 ;  /* 0x00000000ff267424 */ /* 0x000fe400078e00ff */
[----:B------:R-:W-:Y:S01]  /*4ab0*/  IMAD.MOV.U32 R39, RZ, RZ, 0x3fd80000 ;  /* 0x3fd80000ff277424 */ /* 0x000fe200078e00ff */
[----:B------:R-:W0:Y:S02]  /*4ac0*/  MUFU.RSQ64H R35, R27 ;  /* 0x0000001b00237308 */ /* 0x000e240000001c00 */
[----:B0-----:R-:W-:-:S08]  /*4ad0*/  DMUL R36, R34, R34 ;  /* 0x0000002222247228 */ /* 0x001fd00000000000 */
[----:B------:R-:W-:-:S08]  /*4ae0*/  DFMA R36, R26, -R36, 1 ;  /* 0x3ff000001a24742b */ /* 0x000fd00000000824 */
[----:B------:R-:W-:Y:S02]  /*4af0*/  DFMA R38, R36, R38, 0.5 ;  /* 0x3fe000002426742b */ /* 0x000fe40000000026 */
[----:B------:R-:W-:-:S08]  /*4b00*/  DMUL R36, R34, R36 ;  /* 0x0000002422247228 */ /* 0x000fd00000000000 */
[----:B------:R-:W-:-:S08]  /*4b10*/  DFMA R36, R38, R36, R34 ;  /* 0x000000242624722b */ /* 0x000fd00000000022 */
[----:B------:R-:W-:Y:S02]  /*4b20*/  DMUL R34, R26, R36 ;  /* 0x000000241a227228 */ /* 0x000fe40000000000 */
[----:B------:R-:W-:-:S06]  /*4b30*/  VIADD R37, R37, 0xfff00000 ;  /* 0xfff0000025257836 */ /* 0x000fcc0000000000 */
[----:B------:R-:W-:-:S08]  /*4b40*/  DFMA R38, R34, -R34, R26 ;  /* 0x800000222226722b */ /* 0x000fd0000000001a */
[----:B------:R-:W-:-:S10]  /*4b50*/  DFMA R34, R36, R38, R34 ;  /* 0x000000262422722b */ /* 0x000fd40000000022 */
[----:B------:R-:W-:Y:S01]  /*4b60*/  VIADD R35, R35, 0xfcb00000 ;  /* 0xfcb0000023237836 */ /* 0x000fe20000000000 */
[----:B------:R-:W-:Y:S06]  /*4b70*/  BRA `(.L_x_49) ;  /* 0x0000000000047947 */ /* 0x000fec0003800000 */
.L_x_50:
[----:B------:R-:W-:-:S11]  /*4b80*/  DADD R34, R26, R26 ;  /* 0x000000001a227229 */ /* 0x000fd6000000001a */
.L_x_49:
[----:B------:R-:W-:Y:S05]  /*4b90*/  BSYNC.RECONVERGENT B3 ;  /* 0x0000000000037941 */ /* 0x000fea0003800200 */
.L_x_47:
[----:B------:R-:W-:Y:S02]  /*4ba0*/  IMAD.MOV.U32 R26, RZ, RZ, R6 ;  /* 0x000000ffff1a7224 */ /* 0x000fe400078e0006 */
[----:B------:R-:W-:-:S04]  /*4bb0*/  IMAD.MOV.U32 R27, RZ, RZ, 0x0 ;  /* 0x00000000ff1b7424 */ /* 0x000fc800078e00ff */
[----:B------:R-:W-:Y:S05]  /*4bc0*/  RET.REL.NODEC R26 `(_Z10rayTracingPd6VectorS0_ddiiii) ;  /* 0xffffffb41a0c7950 */ /* 0x000fea0003c3ffff */
        .type           $_Z10rayTracingPd6VectorS0_ddiiii$__internal_trig_reduction_slowpathd,@function
        .size           $_Z10rayTracingPd6VectorS0_ddiiii$__internal_trig_reduction_slowpathd,(.L_x_62 - $_Z10rayTracingPd6VectorS0_ddiiii$__internal_trig_reduction_slowpathd)
$_Z10rayTracingPd6VectorS0_ddiiii$__internal_trig_reduction_slowpathd:
[--C-:B------:R-:W-:Y:S01]  /*4bd0*/  SHF.R.U32.HI R6, RZ, 0x14, R23.reuse ;  /* 0x00000014ff067819 */ /* 0x100fe20000011617 */
[----:B------:R-:W-:Y:S02]  /*4be0*/  IMAD.MOV.U32 R27, RZ, RZ, R22 ;  /* 0x000000ffff1b7224 */ /* 0x000fe400078e0016 */
[----:B------:R-:W-:Y:S01]  /*4bf0*/  IMAD.MOV.U32 R15, RZ, RZ, R23 ;  /* 0x000000ffff0f7224 */ /* 0x000fe200078e0017 */
[----:B------:R-:W-:Y:S01]  /*4c00*/  LOP3.LUT R9, R6, 0x7ff, RZ, 0xc0, !PT ;  /* 0x000007ff06097812 */ /* 0x000fe200078ec0ff */
[----:B------:R-:W-:-:S03]  /*4c10*/  IMAD.MOV.U32 R12, RZ, RZ, RZ ;  /* 0x000000ffff0c7224 */ /* 0x000fc600078e00ff */
[----:B------:R-:W-:-:S13]  /*4c20*/  ISETP.NE.AND P0, PT, R9, 0x7ff, PT ;  /* 0x000007ff0900780c */ /* 0x000fda0003f05270 */
[----:B------:R-:W-:Y:S05]  /*4c30*/  @!P0 BRA `(.L_x_51) ;  /* 0x00000008004c8947 */ /* 0x000fea0003800000 */
[----:B------:R-:W-:Y:S01]  /*4c40*/  VIADD R9, R9, 0xfffffc00 ;  /* 0xfffffc0009097836 */ /* 0x000fe20000000000 */
[----:B------:R-:W-:Y:S01]  /*4c50*/  BSSY.RECONVERGENT B3, `(.L_x_52) ;  /* 0x0000030000037945 */ /* 0x000fe20003800200 */
[----:B------:R-:W-:Y:S01]  /*4c60*/  IMAD.MOV.U32 R26, RZ, RZ, R23 ;  /* 0x000000ffff1a7224 */ /* 0x000fe200078e0017 */
[----:B------:R-:W-:Y:S02]  /*4c70*/  CS2R R30, SRZ ;  /* 0x00000000001e7805 */ /* 0x000fe4000001ff00 */
[----:B------:R-:W-:Y:S02]  /*4c80*/  SHF.R.U32.HI R22, RZ, 0x6, R9 ;  /* 0x00000006ff167819 */ /* 0x000fe40000011609 */
[----:B------:R-:W-:Y:S02]  /*4c90*/  ISETP.GE.U32.AND P0, PT, R9, 0x80, PT ;  /* 0x000000800900780c */ /* 0x000fe40003f06070 */
[C---:B------:R-:W-:Y:S02]  /*4ca0*/  IADD3 R9, PT, PT, -R22.reuse, 0x13, RZ ;  /* 0x0000001316097810 */ /* 0x040fe40007ffe1ff */
[----:B------:R-:W-:-:S02]  /*4cb0*/  IADD3 R12, PT, PT, -R22, 0xf, RZ ;  /* 0x0000000f160c7810 */ /* 0x000fc40007ffe1ff */
[----:B------:R-:W-:Y:S01]  /*4cc0*/  SEL R25, R9, 0x12, P0 ;  /* 0x0000001209197807 */ /* 0x000fe20000000000 */
[----:B------:R-:W-:-:S03]  /*4cd0*/  VIADD R9, R1, 0x38 ;  /* 0x0000003801097836 */ /* 0x000fc60000000000 */
[----:B------:R-:W-:-:S13]  /*4ce0*/  ISETP.GE.AND P0, PT, R12, R25, PT ;  /* 0x000000190c00720c */ /* 0x000fda0003f06270 */
[----:B------:R-:W-:Y:S05]  /*4cf0*/  @P0 BRA `(.L_x_53) ;  /* 0x0000000000940947 */ /* 0x000fea0003800000 */
[----:B------:R-:W0:Y:S01]  /*4d00*/  LDC.64 R32, c[0x0][0x358] ;  /* 0x0000d600ff207b82 */ /* 0x000e220000000a00 */
[C---:B------:R-:W-:Y:S01]  /*4d10*/  SHF.L.U64.HI R15, R27.reuse, 0xb, R15 ;  /* 0x0000000b1b0f7819 */ /* 0x040fe2000001020f */
[----:B------:R-:W-:Y:S01]  /*4d20*/  BSSY.RECONVERGENT B4, `(.L_x_54) ;  /* 0x0000021000047945 */ /* 0x000fe20003800200 */
[----:B------:R-:W-:Y:S01]  /*4d30*/  IMAD.SHL.U32 R35, R27, 0x800, RZ ;  /* 0x000008001b237824 */ /* 0x000fe200078e00ff */
[----:B------:R-:W-:Y:S01]  /*4d40*/  IADD3 R23, PT, PT, RZ, -R22, -R25 ;  /* 0x80000016ff177210 */ /* 0x000fe20007ffe819 */
[----:B------:R-:W-:Y:S01]  /*4d50*/  IMAD.MOV.U32 R27, RZ, RZ, R12 ;  /* 0x000000ffff1b7224 */ /* 0x000fe200078e000c */
[----:B------:R-:W-:Y:S01]  /*4d60*/  CS2R R30, SRZ ;  /* 0x00000000001e7805 */ /* 0x000fe2000001ff00 */
[----:B------:R-:W-:Y:S01]  /*4d70*/  IMAD.MOV.U32 R28, RZ, RZ, RZ ;  /* 0x000000ffff1c7224 */ /* 0x000fe200078e00ff */
[----:B------:R-:W-:-:S07]  /*4d80*/  LOP3.LUT R37, R15, 0x80000000, RZ, 0xfc, !PT ;  /* 0x800000000f257812 */ /* 0x000fce00078efcff */
.L_x_55:
[----:B------:R-:W1:Y:S01]  /*4d90*/  LDC.64 R12, c[0x4][0x50] ;  /* 0x01001400ff0c7b82 */ /* 0x000e620000000a00 */
[----:B0-----:R-:W-:Y:S02]  /*4da0*/  R2UR UR4, R32 ;  /* 0x00000000200472ca */ /* 0x001fe400000e0000 */
[----:B------:R-:W-:Y:S01]  /*4db0*/  R2UR UR5, R33 ;  /* 0x00000000210572ca */ /* 0x000fe200000e0000 */
[----:B-1----:R-:W-:-:S12]  /*4dc0*/  IMAD.WIDE R12, R27, 0x8, R12 ;  /* 0x000000081b0c7825 */ /* 0x002fd800078e020c */
[----:B------:R-:W2:Y:S01]  /*4dd0*/  LDG.E.64.CONSTANT R12, desc[UR4][R12.64] ;  /* 0x000000040c0c7981 */ /* 0x000ea2000c1e9b00 */
[----:B------:R-:W-:Y:S02]  /*4de0*/  VIADD R23, R23, 0x1 ;  /* 0x0000000117177836 */ /* 0x000fe40000000000 */
[----:B------:R-:W-:Y:S02]  /*4df0*/  VIADD R27, R27, 0x1 ;  /* 0x000000011b1b7836 */ /* 0x000fe40000000000 */
[----:B--2---:R-:W-:-:S04]  /*4e00*/  IMAD.WIDE.U32 R14, P2, R12, R35, R30 ;  /* 0x000000230c0e7225 */ /* 0x004fc8000784001e */
[----:B------:R-:W-:Y:S02]  /*4e10*/  IMAD R29, R12, R37, RZ ;  /* 0x000000250c1d7224 */ /* 0x000fe400078e02ff */
[CC--:B------:R-:W-:Y:S02]  /*4e20*/  IMAD R30, R13.reuse, R35.reuse, RZ ;  /* 0x000000230d1e7224 */ /* 0x0c0fe400078e02ff */
[----:B------:R-:W-:Y:S01]  /*4e30*/  IMAD.HI.U32 R31, R13, R35, RZ ;  /* 0x000000230d1f7227 */ /* 0x000fe200078e00ff */
[----:B------:R-:W-:-:S03]  /*4e40*/  IADD3 R15, P0, PT, R29, R15, RZ ;  /* 0x0000000f1d0f7210 */ /* 0x000fc60007f1e0ff */
[----:B------:R-:W-:Y:S01]  /*4e50*/  IMAD R29, R28, 0x8, R9 ;  /* 0x000000081c1d7824 */ /* 0x000fe200078e0209 */
[----:B------:R-:W-:Y:S01]  /*4e60*/  IADD3 R15, P1, PT, R30, R15, RZ ;  /* 0x0000000f1e0f7210 */ /* 0x000fe20007f3e0ff */
[----:B------:R-:W-:-:S04]  /*4e70*/  IMAD.HI.U32 R30, R12, R37, RZ ;  /* 0x000000250c1e7227 */ /* 0x000fc800078e00ff */
[----:B------:R-:W-:Y:S01]  /*4e80*/  IMAD.X R12, RZ, RZ, R30, P2 ;  /* 0x000000ffff0c7224 */ /* 0x000fe200010e061e */
[----:B------:R1:W-:Y:S01]  /*4e90*/  STL.64 [R29], R14 ;  /* 0x0000000e1d007387 */ /* 0x0003e20000100a00 */
[----:B------:R-:W-:-:S03]  /*4ea0*/  IMAD.HI.U32 R34, R13, R37, RZ ;  /* 0x000000250d227227 */ /* 0x000fc600078e00ff */
[----:B------:R-:W-:Y:S01]  /*4eb0*/  IADD3.X R12, P0, PT, R31, R12, RZ, P0, !PT ;  /* 0x0000000c1f0c7210 */ /* 0x000fe2000071e4ff */
[----:B------:R-:W-:Y:S02]  /*4ec0*/  IMAD R13, R13, R37, RZ ;  /* 0x000000250d0d7224 */ /* 0x000fe400078e02ff */
[----:B------:R-:W-:-:S03]  /*4ed0*/  VIADD R28, R28, 0x1 ;  /* 0x000000011c1c7836 */ /* 0x000fc60000000000 */
[----:B------:R-:W-:Y:S01]  /*4ee0*/  IADD3.X R30, P1, PT, R13, R12, RZ, P1, !PT ;  /* 0x0000000c0d1e7210 */ /* 0x000fe20000f3e4ff */
[----:B------:R-:W-:Y:S01]  /*4ef0*/  IMAD.X R12, RZ, RZ, R34, P0 ;  /* 0x000000ffff0c7224 */ /* 0x000fe200000e0622 */
[----:B------:R-:W-:-:S03]  /*4f00*/  ISETP.NE.AND P0, PT, R23, -0xf, PT ;  /* 0xfffffff11700780c */ /* 0x000fc60003f05270 */
[----:B------:R-:W-:-:S10]  /*4f10*/  IMAD.X R31, RZ, RZ, R12, P1 ;  /* 0x000000ffff1f7224 */ /* 0x000fd400008e060c */
[----:B-1----:R-:W-:Y:S05]  /*4f20*/  @P0 BRA `(.L_x_55) ;  /* 0xfffffffc00980947 */ /* 0x002fea000383ffff */
[----:B------:R-:W-:Y:S05]  /*4f30*/  BSYNC.RECONVERGENT B4 ;  /* 0x0000000000047941 */ /* 0x000fea0003800200 */
.L_x_54:
[----:B------:R-:W-:-:S07]  /*4f40*/  IMAD.MOV.U32 R12, RZ, RZ, R25 ;  /* 0x000000ffff0c7224 */ /* 0x000fce00078e0019 */
.L_x_53:
[----:B------:R-:W-:Y:S05]  /*4f50*/  BSYNC.RECONVERGENT B3 ;  /* 0x0000000000037941 */ /* 0x000fea0003800200 */
.L_x_52:
[----:B------:R-:W-:Y:S01]  /*4f60*/  LOP3.LUT P0, R33, R6, 0x3f, RZ, 0xc0, !PT ;  /* 0x0000003f06217812 */ /* 0x000fe2000780c0ff */
[----:B------:R-:W-:-:S04]  /*4f70*/  IMAD.IADD R12, R22, 0x1, R12 ;  /* 0x00000001160c7824 */ /* 0x000fc800078e020c */
[----:B------:R-:W-:-:S05]  /*4f80*/  IMAD.U32 R35, R12, 0x8, R9 ;  /* 0x000000080c237824 */ /* 0x000fca00078e0009 */
[----:B------:R0:W-:Y:S04]  /*4f90*/  STL.64 [R35+-0x78], R30 ;  /* 0xffff881e23007387 */ /* 0x0001e80000100a00 */
[----:B------:R-:W2:Y:S04]  /*4fa0*/  @P0 LDL.64 R14, [R1+0x40] ;  /* 0x00004000010e0983 */ /* 0x000ea80000100a00 */
[----:B------:R-:W3:Y:S04]  /*4fb0*/  LDL.64 R28, [R1+0x48] ;  /* 0x00004800011c7983 */ /* 0x000ee80000100a00 */
[----:B------:R-:W4:Y:S01]  /*4fc0*/  LDL.64 R12, [R1+0x50] ;  /* 0x00005000010c7983 */ /* 0x000f220000100a00 */
[----:B------:R-:W-:Y:S01]  /*4fd0*/  @P0 LOP3.LUT R6, R6, 0x3f, RZ, 0xc, !PT ;  /* 0x0000003f06060812 */ /* 0x000fe200078e0cff */
[----:B------:R-:W-:Y:S01]  /*4fe0*/  BSSY.RECONVERGENT B3, `(.L_x_56) ;  /* 0x0000034000037945 */ /* 0x000fe20003800200 */
[----:B--2---:R-:W-:-:S02]  /*4ff0*/  @P0 SHF.R.U64 R9, R14, 0x1, R15 ;  /* 0x000000010e090819 */ /* 0x004fc4000000120f */
[----:B------:R-:W-:Y:S02]  /*5000*/  @P0 SHF.R.U32.HI R15, RZ, 0x1, R15 ;  /* 0x00000001ff0f0819 */ /* 0x000fe4000001160f */
[CC--:B---3--:R-:W-:Y:S02]  /*5010*/  @P0 SHF.L.U32 R22, R28.reuse, R33.reuse, RZ ;  /* 0x000000211c160219 */ /* 0x0c8fe400000006ff */
[----:B------:R-:W-:Y:S02]  /*5020*/  @P0 SHF.R.U64 R9, R9, R6, R15 ;  /* 0x0000000609090219 */ /* 0x000fe4000000120f */
[--C-:B------:R-:W-:Y:S02]  /*5030*/  @P0 SHF.R.U32.HI R27, RZ, 0x1, R29.reuse ;  /* 0x00000001ff1b0819 */ /* 0x100fe4000001161d */
[C-C-:B------:R-:W-:Y:S02]  /*5040*/  @P0 SHF.R.U64 R25, R28.reuse, 0x1, R29.reuse ;  /* 0x000000011c190819 */ /* 0x140fe4000000121d */
[----:B------:R-:W-:-:S02]  /*5050*/  @P0 SHF.L.U64.HI R23, R28, R33, R29 ;  /* 0x000000211c170219 */ /* 0x000fc4000001021d */
[-C--:B------:R-:W-:Y:S02]  /*5060*/  @P0 SHF.R.U32.HI R14, RZ, R6.reuse, R15 ;  /* 0x00000006ff0e0219 */ /* 0x080fe4000001160f */
[----:B------:R-:W-:Y:S02]  /*5070*/  @P0 LOP3.LUT R28, R22, R9, RZ, 0xfc, !PT ;  /* 0x00000009161c0212 */ /* 0x000fe400078efcff */
[-C--:B----4-:R-:W-:Y:S02]  /*5080*/  @P0 SHF.L.U32 R15, R12, R33.reuse, RZ ;  /* 0x000000210c0f0219 */ /* 0x090fe400000006ff */
[----:B0-----:R-:W-:Y:S02]  /*5090*/  @P0 SHF.R.U64 R30, R25, R6, R27 ;  /* 0x00000006191e0219 */ /* 0x001fe4000000121b */
[----:B------:R-:W-:Y:S01]  /*50a0*/  @P0 LOP3.LUT R29, R23, R14, RZ, 0xfc, !PT ;  /* 0x0000000e171d0212 */ /* 0x000fe200078efcff */
[----:B------:R-:W-:Y:S01]  /*50b0*/  IMAD.SHL.U32 R23, R28, 0x4, RZ ;  /* 0x000000041c177824 */ /* 0x000fe200078e00ff */
[----:B------:R-:W-:-:S02]  /*50c0*/  @P0 SHF.L.U64.HI R33, R12, R33, R13 ;  /* 0x000000210c210219 */ /* 0x000fc4000001020d */
[----:B------:R-:W-:Y:S02]  /*50d0*/  @P0 SHF.R.U32.HI R6, RZ, R6, R27 ;  /* 0x00000006ff060219 */ /* 0x000fe4000001161b */
[----:B------:R-:W-:Y:S02]  /*50e0*/  @P0 LOP3.LUT R12, R15, R30, RZ, 0xfc, !PT ;  /* 0x0000001e0f0c0212 */ /* 0x000fe400078efcff */
[----:B------:R-:W-:Y:S02]  /*50f0*/  SHF.L.U64.HI R25, R28, 0x2, R29 ;  /* 0x000000021c197819 */ /* 0x000fe4000001021d */
[----:B------:R-:W-:Y:S02]  /*5100*/  @P0 LOP3.LUT R13, R33, R6, RZ, 0xfc, !PT ;  /* 0x00000006210d0212 */ /* 0x000fe400078efcff */
[----:B------:R-:W-:Y:S02]  /*5110*/  SHF.L.W.U32.HI R29, R29, 0x2, R12 ;  /* 0x000000021d1d7819 */ /* 0x000fe40000010e0c */
[----:B------:R-:W-:-:S02]  /*5120*/  IADD3 RZ, P0, PT, RZ, -R23, RZ ;  /* 0x80000017ffff7210 */ /* 0x000fc40007f1e0ff */
[----:B------:R-:W-:Y:S02]  /*5130*/  LOP3.LUT R6, RZ, R25, RZ, 0x33, !PT ;  /* 0x00000019ff067212 */ /* 0x000fe400078e33ff */
[----:B------:R-:W-:Y:S02]  /*5140*/  SHF.L.W.U32.HI R12, R12, 0x2, R13 ;  /* 0x000000020c0c7819 */ /* 0x000fe40000010e0d */
[----:B------:R-:W-:Y:S02]  /*5150*/  LOP3.LUT R9, RZ, R29, RZ, 0x33, !PT ;  /* 0x0000001dff097212 */ /* 0x000fe400078e33ff */
[----:B------:R-:W-:Y:S02]  /*5160*/  IADD3.X R6, P0, PT, RZ, R6, RZ, P0, !PT ;  /* 0x00000006ff067210 */ /* 0x000fe4000071e4ff */
[----:B------:R-:W-:Y:S02]  /*5170*/  LOP3.LUT R15, RZ, R12, RZ, 0x33, !PT ;  /* 0x0000000cff0f7212 */ /* 0x000fe400078e33ff */
[----:B------:R-:W-:-:S02]  /*5180*/  IADD3.X R14, P1, PT, RZ, R9, RZ, P0, !PT ;  /* 0x00000009ff0e7210 */ /* 0x000fc4000073e4ff */
[----:B------:R-:W-:-:S03]  /*5190*/  ISETP.GT.U32.AND P2, PT, R29, -0x1, PT ;  /* 0xffffffff1d00780c */ /* 0x000fc60003f44070 */
[----:B------:R-:W-:Y:S01]  /*51a0*/  IMAD.X R15, RZ, RZ, R15, P1 ;  /* 0x000000ffff0f7224 */ /* 0x000fe200008e060f */
[----:B------:R-:W-:-:S04]  /*51b0*/  ISETP.GT.AND.EX P0, PT, R12, -0x1, PT, P2 ;  /* 0xffffffff0c00780c */ /* 0x000fc80003f04320 */
[----:B------:R-:W-:Y:S02]  /*51c0*/  SEL R30, R12, R15, P0 ;  /* 0x0000000f0c1e7207 */ /* 0x000fe40000000000 */
[----:B------:R-:W-:Y:S02]  /*51d0*/  SEL R29, R29, R14, P0 ;  /* 0x0000000e1d1d7207 */ /* 0x000fe40000000000 */
[----:B------:R-:W-:Y:S02]  /*51e0*/  ISETP.NE.U32.AND P1, PT, R30, RZ, PT ;  /* 0x000000ff1e00720c */ /* 0x000fe40003f25070 */
[----:B------:R-:W-:Y:S02]  /*51f0*/  SEL R28, R25, R6, P0 ;  /* 0x00000006191c7207 */ /* 0x000fe40000000000 */
[----:B------:R-:W-:Y:S01]  /*5200*/  SEL R9, R29, R30, !P1 ;  /* 0x0000001e1d097207 */ /* 0x000fe20004800000 */
[----:B------:R-:W-:-:S05]  /*5210*/  @!P0 IMAD.MOV R23, RZ, RZ, -R23 ;  /* 0x000000ffff178224 */ /* 0x000fca00078e0a17 */
[----:B------:R-:W0:Y:S02]  /*5220*/  FLO.U32 R9, R9 ;  /* 0x0000000900097300 */ /* 0x000e2400000e0000 */
[C---:B0-----:R-:W-:Y:S02]  /*5230*/  IADD3 R14, PT, PT, -R9.reuse, 0x1f, RZ ;  /* 0x0000001f090e7810 */ /* 0x041fe40007ffe1ff */
[----:B------:R-:W-:-:S03]  /*5240*/  IADD3 R22, PT, PT, -R9, 0x3f, RZ ;  /* 0x0000003f09167810 */ /* 0x000fc60007ffe1ff */
[----:B------:R-:W-:-:S05]  /*5250*/  @P1 IMAD.MOV R22, RZ, RZ, R14 ;  /* 0x000000ffff161224 */ /* 0x000fca00078e020e */
[----:B------:R-:W-:-:S13]  /*5260*/  ISETP.NE.AND P1, PT, R22, RZ, PT ;  /* 0x000000ff1600720c */ /* 0x000fda0003f25270 */
[----:B------:R-:W-:Y:S05]  /*5270*/  @!P1 BRA `(.L_x_57) ;  /* 0x0000000000289947 */ /* 0x000fea0003800000 */
[--C-:B------:R-:W-:Y:S02]  /*5280*/  SHF.R.U64 R14, R23, 0x1, R28.reuse ;  /* 0x00000001170e7819 */ /* 0x100fe4000000121c */
[C---:B------:R-:W-:Y:S02]  /*5290*/  LOP3.LUT R6, R22.reuse, 0x3f, RZ, 0xc0, !PT ;  /* 0x0000003f16067812 */ /* 0x040fe400078ec0ff */
[----:B------:R-:W-:Y:S02]  /*52a0*/  SHF.R.U32.HI R28, RZ, 0x1, R28 ;  /* 0x00000001ff1c7819 */ /* 0x000fe4000001161c */
[----:B------:R-:W-:Y:S02]  /*52b0*/  LOP3.LUT R9, R22, 0x3f, RZ, 0xc, !PT ;  /* 0x0000003f16097812 */ /* 0x000fe400078e0cff */
[CC--:B------:R-:W-:Y:S02]  /*52c0*/  SHF.L.U64.HI R30, R29.reuse, R6.reuse, R30 ;  /* 0x000000061d1e7219 */ /* 0x0c0fe4000001021e */
[----:B------:R-:W-:-:S02]  /*52d0*/  SHF.L.U32 R15, R29, R6, RZ ;  /* 0x000000061d0f7219 */ /* 0x000fc400000006ff */
[-CC-:B------:R-:W-:Y:S02]  /*52e0*/  SHF.R.U64 R6, R14, R9.reuse, R28.reuse ;  /* 0x000000090e067219 */ /* 0x180fe4000000121c */
[----:B------:R-:W-:Y:S02]  /*52f0*/  SHF.R.U32.HI R9, RZ, R9, R28 ;  /* 0x00000009ff097219 */ /* 0x000fe4000001161c */
[----:B------:R-:W-:Y:S02]  /*5300*/  LOP3.LUT R29, R15, R6, RZ, 0xfc, !PT ;  /* 0x000000060f1d7212 */ /* 0x000fe400078efcff */
[----:B------:R-:W-:-:S07]  /*5310*/  LOP3.LUT R30, R30, R9, RZ, 0xfc, !PT ;  /* 0x000000091e1e7212 */ /* 0x000fce00078efcff */
.L_x_57:
[----:B------:R-:W-:Y:S05]  /*5320*/  BSYNC.RECONVERGENT B3 ;  /* 0x0000000000037941 */ /* 0x000fea0003800200 */
.L_x_56:
[----:B------:R-:W-:Y:S01]  /*5330*/  IMAD.WIDE.U32 R32, R29, 0x2168c235, RZ ;  /* 0x2168c2351d207825 */ /* 0x000fe200078e00ff */
[----:B------:R-:W-:-:S03]  /*5340*/  SHF.R.U32.HI R13, RZ, 0x1e, R13 ;  /* 0x0000001eff0d7819 */ /* 0x000fc6000001160d */
[----:B------:R-:W-:Y:S01]  /*5350*/  IMAD.MOV.U32 R14, RZ, RZ, R33 ;  /* 0x000000ffff0e7224 */ /* 0x000fe200078e0021 */
[----:B------:R-:W-:Y:S01]  /*5360*/  IADD3 RZ, P1, PT, R32, R32, RZ ;  /* 0x0000002020ff7210 */ /* 0x000fe20007f3e0ff */
[----:B------:R-:W-:Y:S01]  /*5370*/  IMAD.MOV.U32 R15, RZ, RZ, RZ ;  /* 0x000000ffff0f7224 */ /* 0x000fe200078e00ff */
[----:B------:R-:W-:Y:S01]  /*5380*/  LEA.HI R12, R12, R13, RZ, 0x1 ;  /* 0x0000000d0c0c7211 */ /* 0x000fe200078f08ff */
[----:B------:R-:W-:-:S04]  /*5390*/  IMAD.HI.U32 R6, R30, -0x36f0255e, RZ ;  /* 0xc90fdaa21e067827 */ /* 0x000fc800078e00ff */
[----:B------:R-:W-:-:S04]  /*53a0*/  IMAD.WIDE.U32 R14, R29, -0x36f0255e, R14 ;  /* 0xc90fdaa21d0e7825 */ /* 0x000fc800078e000e */
[C---:B------:R-:W-:Y:S02]  /*53b0*/  IMAD R9, R30.reuse, -0x36f0255e, RZ ;  /* 0xc90fdaa21e097824 */ /* 0x040fe400078e02ff */
[----:B------:R-:W-:-:S04]  /*53c0*/  IMAD.WIDE.U32 R14, P2, R30, 0x2168c235, R14 ;  /* 0x2168c2351e0e7825 */ /* 0x000fc8000784000e */
[----:B------:R-:W-:Y:S01]  /*53d0*/  IMAD.X R6, RZ, RZ, R6, P2 ;  /* 0x000000ffff067224 */ /* 0x000fe200010e0606 */
[----:B------:R-:W-:Y:S02]  /*53e0*/  IADD3 R9, P2, PT, R9, R15, RZ ;  /* 0x0000000f09097210 */ /* 0x000fe40007f5e0ff */
[----:B------:R-:W-:Y:S02]  /*53f0*/  IADD3.X RZ, P1, PT, R14, R14, RZ, P1, !PT ;  /* 0x0000000e0eff7210 */ /* 0x000fe40000f3e4ff */
[C---:B------:R-:W-:Y:S01]  /*5400*/  ISETP.GT.U32.AND P3, PT, R9.reuse, RZ, PT ;  /* 0x000000ff0900720c */ /* 0x040fe20003f64070 */
[----:B------:R-:W-:Y:S01]  /*5410*/  IMAD.X R6, RZ, RZ, R6, P2 ;  /* 0x000000ffff067224 */ /* 0x000fe200010e0606 */
[----:B------:R-:W-:-:S04]  /*5420*/  IADD3.X R14, P2, PT, R9, R9, RZ, P1, !PT ;  /* 0x00000009090e7210 */ /* 0x000fc80000f5e4ff */
[C---:B------:R-:W-:Y:S01]  /*5430*/  ISETP.GT.AND.EX P1, PT, R6.reuse, RZ, PT, P3 ;  /* 0x000000ff0600720c */ /* 0x040fe20003f24330 */
[----:B------:R-:W-:-:S03]  /*5440*/  IMAD.X R15, R6, 0x1, R6, P2 ;  /* 0x00000001060f7824 */ /* 0x000fc600010e0606 */
[----:B------:R-:W-:Y:S02]  /*5450*/  SEL R14, R14, R9, P1 ;  /* 0x000000090e0e7207 */ /* 0x000fe40000800000 */
[----:B------:R-:W-:Y:S02]  /*5460*/  SEL R15, R15, R6, P1 ;  /* 0x000000060f0f7207 */ /* 0x000fe40000800000 */
[----:B------:R-:W-:Y:S02]  /*5470*/  IADD3 R6, P2, PT, R14, 0x1, RZ ;  /* 0x000000010e067810 */ /* 0x000fe40007f5e0ff */
[----:B------:R-:W-:Y:S02]  /*5480*/  SEL R9, RZ, 0xffffffff, !P1 ;  /* 0xffffffffff097807 */ /* 0x000fe40004800000 */
[----:B------:R-:W-:Y:S01]  /*5490*/  LOP3.LUT P1, R26, R26, 0x80000000, RZ, 0xc0, !PT ;  /* 0x800000001a1a7812 */ /* 0x000fe2000782c0ff */
[----:B------:R-:W-:Y:S02]  /*54a0*/  IMAD.X R15, RZ, RZ, R15, P2 ;  /* 0x000000ffff0f7224 */ /* 0x000fe400010e060f */
[----:B------:R-:W-:Y:S01]  /*54b0*/  IMAD.IADD R9, R9, 0x1, -R22 ;  /* 0x0000000109097824 */ /* 0x000fe200078e0a16 */
[----:B------:R-:W-:-:S02]  /*54c0*/  @!P0 LOP3.LUT R26, R26, 0x80000000, RZ, 0x3c, !PT ;  /* 0x800000001a1a8812 */ /* 0x000fc400078e3cff */
[----:B------:R-:W-:Y:S01]  /*54d0*/  SHF.R.U64 R6, R6, 0xa, R15 ;  /* 0x0000000a06067819 */ /* 0x000fe2000000120f */
[----:B------:R-:W-:-:S03]  /*54e0*/  IMAD.SHL.U32 R9, R9, 0x100000, RZ ;  /* 0x0010000009097824 */ /* 0x000fc600078e00ff */
[----:B------:R-:W-:-:S03]  /*54f0*/  IADD3 R6, P2, PT, R6, 0x1, RZ ;  /* 0x0000000106067810 */ /* 0x000fc60007f5e0ff */
[----:B------:R-:W-:Y:S01]  /*5500*/  @P1 IMAD.MOV R12, RZ, RZ, -R12 ;  /* 0x000000ffff0c1224 */ /* 0x000fe200078e0a0c */
[----:B------:R-:W-:-:S04]  /*5510*/  LEA.HI.X R15, R15, RZ, RZ, 0x16, P2 ;  /* 0x000000ff0f0f7211 */ /* 0x000fc800010fb4ff */
[--C-:B------:R-:W-:Y:S02]  /*5520*/  SHF.R.U64 R6, R6, 0x1, R15.reuse ;  /* 0x0000000106067819 */ /* 0x100fe4000000120f */
[----:B------:R-:W-:Y:S02]  /*5530*/  SHF.R.U32.HI R14, RZ, 0x1, R15 ;  /* 0x00000001ff0e7819 */ /* 0x000fe4000001160f */
[----:B------:R-:W-:-:S04]  /*5540*/  IADD3 R27, P2, P3, RZ, RZ, R6 ;  /* 0x000000ffff1b7210 */ /* 0x000fc80007b5e006 */
[----:B------:R-:W-:-:S04]  /*5550*/  IADD3.X R9, PT, PT, R9, 0x3fe00000, R14, P2, P3 ;  /* 0x3fe0000009097810 */ /* 0x000fc800017e640e */
[----:B------:R-:W-:-:S07]  /*5560*/  LOP3.LUT R15, R9, R26, RZ, 0xfc, !PT ;  /* 0x0000001a090f7212 */ /* 0x000fce00078efcff */
.L_x_51:
[----:B------:R-:W-:Y:S02]  /*5570*/  IMAD.MOV.U32 R25, RZ, RZ, 0x0 ;  /* 0x00000000ff197424 */ /* 0x000fe400078e00ff */
[----:B------:R-:W-:Y:S02]  /*5580*/  IMAD.MOV.U32 R9, RZ, RZ, R12 ;  /* 0x000000ffff097224 */ /* 0x000fe400078e000c */
[----:B------:R-:W-:Y:S01]  /*5590*/  IMAD.MOV.U32 R14, RZ, RZ, R27 ;  /* 0x000000ffff0e7224 */ /* 0x000fe200078e001b */
[----:B------:R-:W-:Y:S06]  /*55a0*/  RET.REL.NODEC R24 `(_Z10rayTracingPd6VectorS0_ddiiii) ;  /* 0xffffffa818947950 */ /* 0x000fec0003c3ffff */
.L_x_58:
[----:B------:R-:W-:-:S00]  /*55b0*/  BRA `(.L_x_58) ;  /* 0xfffffffc00fc7947 */ /* 0x000fc0000383ffff */
[----:B------:R-:W-:-:S00]  /*55c0*/  NOP ;  /* 0x0000000000007918 */ /* 0x000fc00000000000 */
        /* <DEDUP_REMOVED lines=11> */
.L_x_62:


//--------------------- .nv.global.init           --------------------------
	.section	.nv.global.init,"aw",@progbits
	.align	16
.nv.global.init:
	.type		__cudart_sin_cos_coeffs,@object
	.size		__cudart_sin_cos_coeffs,(__cudart_i2opi_d - __cudart_sin_cos_coeffs)
__cudart_sin_cos_coeffs:
        /*0000*/ 	.byte	0x46, 0xd2, 0xb0, 0x2c, 0xf1, 0xe5, 0x5a, 0xbe, 0x92, 0xe3, 0xac, 0x69, 0xe3, 0x1d, 0xc7, 0x3e
        /*0010*/ 	.byte	0xa1, 0x62, 0xdb, 0x19, 0xa0, 0x01, 0x2a, 0xbf, 0x18, 0x08, 0x11, 0x11, 0x11, 0x11, 0x81, 0x3f
        /*0020*/ 	.byte	0x54, 0x55, 0x55, 0x55, 0x55, 0x55, 0xc5, 0xbf, 0x00, 0x00, 0x00, 0x00, 0x00, 0x00, 0x00, 0x00
        /*0030*/ 	.byte	0x00, 0x00, 0x00, 0x00, 0x00, 0x00, 0x00, 0x00, 0x64, 0x81, 0xfd, 0x20, 0x83, 0xff, 0xa8, 0xbd
        /*0040*/ 	.byte	0x28, 0x85, 0xef, 0xc1, 0xa7, 0xee, 0x21, 0x3e, 0xd9, 0xe6, 0x06, 0x8e, 0x4f, 0x7e, 0x92, 0xbe
        /*0050*/ 	.byte	0xe9, 0xbc, 0xdd, 0x19, 0xa0, 0x01, 0xfa, 0x3e, 0x47, 0x5d, 0xc1, 0x16, 0x6c, 0xc1, 0x56, 0xbf
        /*0060*/ 	.byte	0x51, 0x55, 0x55, 0x55, 0x55, 0x55, 0xa5, 0x3f, 0x00, 0x00, 0x00, 0x00, 0x00, 0x00, 0xe0, 0xbf
        /*0070*/ 	.byte	0x00, 0x00, 0x00, 0x00, 0x00, 0x00, 0xf0, 0x3f, 0x00, 0x00, 0x00, 0x00, 0x00, 0x00, 0x00, 0x00
	.type		__cudart_i2opi_d,@object
	.size		__cudart_i2opi_d,(mrg32k3aM1SubSeq - __cudart_i2opi_d)
__cudart_i2opi_d:
        /* <DEDUP_REMOVED lines=9> */
	.type		mrg32k3aM1SubSeq,@object
	.size		mrg32k3aM1SubSeq,(mrg32k3aM2SubSeq - mrg32k3aM1SubSeq)
mrg32k3aM1SubSeq:
        /* <DEDUP_REMOVED lines=126> */
	.type		mrg32k3aM2SubSeq,@object
	.size		mrg32k3aM2SubSeq,(mrg32k3aM1 - mrg32k3aM2SubSeq)
mrg32k3aM2SubSeq:
        /* <DEDUP_REMOVED lines=126> */
	.type		mrg32k3aM1,@object
	.size		mrg32k3aM1,(mrg32k3aM1Seq - mrg32k3aM1)
mrg32k3aM1:
        /* <DEDUP_REMOVED lines=144> */
	.type		mrg32k3aM1Seq,@object
	.size		mrg32k3aM1Seq,(mrg32k3aM2 - mrg32k3aM1Seq)
mrg32k3aM1Seq:
        /* <DEDUP_REMOVED lines=144> */
	.type		mrg32k3aM2,@object
	.size		mrg32k3aM2,(mrg32k3aM2Seq - mrg32k3aM2)
mrg32k3aM2:
        /* <DEDUP_REMOVED lines=144> */
	.type		mrg32k3aM2Seq,@object
	.size		mrg32k3aM2Seq,(precalc_xorwow_matrix - mrg32k3aM2Seq)
mrg32k3aM2Seq:
        /* <DEDUP_REMOVED lines=144> */
	.type		precalc_xorwow_matrix,@object
	.size		precalc_xorwow_matrix,(precalc_xorwow_offset_matrix - precalc_xorwow_matrix)
precalc_xorwow_matrix:
        /* <DEDUP_REMOVED lines=6400> */
	.type		precalc_xorwow_offset_matrix,@object
	.size		precalc_xorwow_offset_matrix,($str - precalc_xorwow_offset_matrix)
precalc_xorwow_offset_matrix:
        /* <DEDUP_REMOVED lines=6400> */
	.type		$str,@object
	.size		$str,(.L_9 - $str)
$str:
        /*354d0*/ 	.byte	0x25, 0x6c, 0x64, 0x0a, 0x00
.L_9:


//--------------------- .nv.shared.reserved.0     --------------------------
	.section	.nv.shared.reserved.0,"aw",@nobits
	.weak		__nv_reservedSMEM_offset_0_alias
	.size		__nv_reservedSMEM_offset_0_alias, 0, 64
	.other		__nv_reservedSMEM_offset_0_alias,@"STO_CUDA_RESERVED_SHARED STV_DEFAULT"
__nv_reservedSMEM_offset_0_alias:
	.zero		0
	.zero		64


//--------------------- .nv.constant0._Z10rayTracingPd6VectorS0_ddiiii --------------------------
	.section	.nv.constant0._Z10rayTracingPd6VectorS0_ddiiii,"a",@progbits
	.sectionflags	@""
	.align	4
.nv.constant0._Z10rayTracingPd6VectorS0_ddiiii:
	.zero		984


//--------------------- SYMBOLS --------------------------

	.type		.nv.reservedSmem.offset0,@object
	.size		.nv.reservedSmem.offset0,0x4
	.type		vprintf,@function
